//
// Generated by NVIDIA NVVM Compiler
//
// Compiler Build ID: CL-36424714
// Cuda compilation tools, release 13.0, V13.0.88
// Based on NVVM 20.0.0
//

.version 9.0
.target sm_100
.address_size 64

	// .globl	_Z18wideMultiplyKernelPKjS0_Pmi
.extern .func  (.param .b32 func_retval0) vprintf
(
	.param .b64 vprintf_param_0,
	.param .b64 vprintf_param_1
)
;
.global .align 1 .b8 $str[4] = {37, 108, 117};
.global .align 1 .b8 $str$1[2] = {32};
.global .align 1 .b8 $str$2[14] = {65, 32, 105, 110, 32, 98, 105, 110, 97, 114, 121, 58, 32};
.global .align 1 .b8 $str$3[2] = {10};
.global .align 1 .b8 $str$4[14] = {66, 32, 105, 110, 32, 98, 105, 110, 97, 114, 121, 58, 32};
.global .align 1 .b8 $str$5[14] = {67, 32, 105, 110, 32, 98, 105, 110, 97, 114, 121, 58, 32};
.global .align 1 .b8 $str$6[7] = {67, 58, 32, 37, 108, 100};

.visible .entry _Z18wideMultiplyKernelPKjS0_Pmi(
	.param .u64 .ptr .align 1 _Z18wideMultiplyKernelPKjS0_Pmi_param_0,
	.param .u64 .ptr .align 1 _Z18wideMultiplyKernelPKjS0_Pmi_param_1,
	.param .u64 .ptr .align 1 _Z18wideMultiplyKernelPKjS0_Pmi_param_2,
	.param .u32 _Z18wideMultiplyKernelPKjS0_Pmi_param_3
)
{
	.reg .pred 	%p<2>;
	.reg .b32 	%r<8>;
	.reg .b64 	%rd<13>;

	ld.param.u64 	%rd1, [_Z18wideMultiplyKernelPKjS0_Pmi_param_0];
	ld.param.u64 	%rd2, [_Z18wideMultiplyKernelPKjS0_Pmi_param_1];
	ld.param.u64 	%rd3, [_Z18wideMultiplyKernelPKjS0_Pmi_param_2];
	ld.param.u32 	%r2, [_Z18wideMultiplyKernelPKjS0_Pmi_param_3];
	mov.u32 	%r3, %ctaid.x;
	mov.u32 	%r4, %ntid.x;
	mov.u32 	%r5, %tid.x;
	mad.lo.s32 	%r1, %r3, %r4, %r5;
	setp.ge.u32 	%p1, %r1, %r2;
	@%p1 bra 	$L__BB0_2;
	cvta.to.global.u64 	%rd5, %rd1;
	cvta.to.global.u64 	%rd6, %rd2;
	cvta.to.global.u64 	%rd7, %rd3;
	mul.wide.u32 	%rd8, %r1, 4;
	add.s64 	%rd9, %rd5, %rd8;
	ld.global.u32 	%r6, [%rd9];
	add.s64 	%rd10, %rd6, %rd8;
	ld.global.u32 	%r7, [%rd10];
	// begin inline asm
	mul.wide.u32 %rd4, %r6, %r7;
	// end inline asm
	mul.wide.u32 	%rd11, %r1, 8;
	add.s64 	%rd12, %rd7, %rd11;
	st.global.u64 	[%rd12], %rd4;
$L__BB0_2:
	ret;

}
	// .globl	_Z14mul_u32_kerneljjPm
.visible .entry _Z14mul_u32_kerneljjPm(
	.param .u32 _Z14mul_u32_kerneljjPm_param_0,
	.param .u32 _Z14mul_u32_kerneljjPm_param_1,
	.param .u64 .ptr .align 1 _Z14mul_u32_kerneljjPm_param_2
)
{
	.local .align 8 .b8 	__local_depot1[16];
	.reg .b64 	%SP;
	.reg .b64 	%SPL;
	.reg .pred 	%p<4>;
	.reg .b32 	%r<109>;
	.reg .b64 	%rd<105>;

	mov.u64 	%SPL, __local_depot1;
	cvta.local.u64 	%SP, %SPL;
	ld.param.u32 	%r7, [_Z14mul_u32_kerneljjPm_param_0];
	ld.param.u32 	%r8, [_Z14mul_u32_kerneljjPm_param_1];
	ld.param.u64 	%rd15, [_Z14mul_u32_kerneljjPm_param_2];
	cvta.to.global.u64 	%rd1, %rd15;
	add.u64 	%rd16, %SP, 0;
	add.u64 	%rd2, %SPL, 0;
	mov.u64 	%rd17, $str$2;
	cvta.global.u64 	%rd18, %rd17;
	{ // callseq 0, 0
	.param .b64 param0;
	st.param.b64 	[param0], %rd18;
	.param .b64 param1;
	st.param.b64 	[param1], 0;
	.param .b32 retval0;
	call.uni (retval0), 
	vprintf, 
	(
	param0, 
	param1
	);
	ld.param.b32 	%r10, [retval0];
	} // callseq 0
	cvt.u64.u32 	%rd3, %r7;
	mov.b64 	%rd102, 56;
	mov.b32 	%r106, 0;
	mov.u64 	%rd21, $str;
	mov.u64 	%rd38, $str$1;
$L__BB1_1:
	cvt.u32.u64 	%r12, %rd102;
	add.s32 	%r13, %r12, 7;
	shr.u64 	%rd19, %rd3, %r13;
	and.b64  	%rd20, %rd19, 1;
	st.local.u64 	[%rd2], %rd20;
	cvta.global.u64 	%rd22, %rd21;
	{ // callseq 1, 0
	.param .b64 param0;
	st.param.b64 	[param0], %rd22;
	.param .b64 param1;
	st.param.b64 	[param1], %rd16;
	.param .b32 retval0;
	call.uni (retval0), 
	vprintf, 
	(
	param0, 
	param1
	);
	ld.param.b32 	%r14, [retval0];
	} // callseq 1
	add.s32 	%r16, %r12, 6;
	shr.u64 	%rd24, %rd3, %r16;
	and.b64  	%rd25, %rd24, 1;
	st.local.u64 	[%rd2], %rd25;
	{ // callseq 2, 0
	.param .b64 param0;
	st.param.b64 	[param0], %rd22;
	.param .b64 param1;
	st.param.b64 	[param1], %rd16;
	.param .b32 retval0;
	call.uni (retval0), 
	vprintf, 
	(
	param0, 
	param1
	);
	ld.param.b32 	%r17, [retval0];
	} // callseq 2
	add.s32 	%r19, %r12, 5;
	shr.u64 	%rd26, %rd3, %r19;
	and.b64  	%rd27, %rd26, 1;
	st.local.u64 	[%rd2], %rd27;
	{ // callseq 3, 0
	.param .b64 param0;
	st.param.b64 	[param0], %rd22;
	.param .b64 param1;
	st.param.b64 	[param1], %rd16;
	.param .b32 retval0;
	call.uni (retval0), 
	vprintf, 
	(
	param0, 
	param1
	);
	ld.param.b32 	%r20, [retval0];
	} // callseq 3
	add.s32 	%r22, %r12, 4;
	shr.u64 	%rd28, %rd3, %r22;
	and.b64  	%rd29, %rd28, 1;
	st.local.u64 	[%rd2], %rd29;
	{ // callseq 4, 0
	.param .b64 param0;
	st.param.b64 	[param0], %rd22;
	.param .b64 param1;
	st.param.b64 	[param1], %rd16;
	.param .b32 retval0;
	call.uni (retval0), 
	vprintf, 
	(
	param0, 
	param1
	);
	ld.param.b32 	%r23, [retval0];
	} // callseq 4
	add.s32 	%r25, %r12, 3;
	shr.u64 	%rd30, %rd3, %r25;
	and.b64  	%rd31, %rd30, 1;
	st.local.u64 	[%rd2], %rd31;
	{ // callseq 5, 0
	.param .b64 param0;
	st.param.b64 	[param0], %rd22;
	.param .b64 param1;
	st.param.b64 	[param1], %rd16;
	.param .b32 retval0;
	call.uni (retval0), 
	vprintf, 
	(
	param0, 
	param1
	);
	ld.param.b32 	%r26, [retval0];
	} // callseq 5
	add.s32 	%r28, %r12, 2;
	shr.u64 	%rd32, %rd3, %r28;
	and.b64  	%rd33, %rd32, 1;
	st.local.u64 	[%rd2], %rd33;
	{ // callseq 6, 0
	.param .b64 param0;
	st.param.b64 	[param0], %rd22;
	.param .b64 param1;
	st.param.b64 	[param1], %rd16;
	.param .b32 retval0;
	call.uni (retval0), 
	vprintf, 
	(
	param0, 
	param1
	);
	ld.param.b32 	%r29, [retval0];
	} // callseq 6
	add.s32 	%r31, %r12, 1;
	shr.u64 	%rd34, %rd3, %r31;
	and.b64  	%rd35, %rd34, 1;
	st.local.u64 	[%rd2], %rd35;
	{ // callseq 7, 0
	.param .b64 param0;
	st.param.b64 	[param0], %rd22;
	.param .b64 param1;
	st.param.b64 	[param1], %rd16;
	.param .b32 retval0;
	call.uni (retval0), 
	vprintf, 
	(
	param0, 
	param1
	);
	ld.param.b32 	%r32, [retval0];
	} // callseq 7
	shr.u64 	%rd36, %rd3, %r12;
	and.b64  	%rd37, %rd36, 1;
	st.local.u64 	[%rd2], %rd37;
	{ // callseq 8, 0
	.param .b64 param0;
	st.param.b64 	[param0], %rd22;
	.param .b64 param1;
	st.param.b64 	[param1], %rd16;
	.param .b32 retval0;
	call.uni (retval0), 
	vprintf, 
	(
	param0, 
	param1
	);
	ld.param.b32 	%r34, [retval0];
	} // callseq 8
	cvta.global.u64 	%rd39, %rd38;
	{ // callseq 9, 0
	.param .b64 param0;
	st.param.b64 	[param0], %rd39;
	.param .b64 param1;
	st.param.b64 	[param1], 0;
	.param .b32 retval0;
	call.uni (retval0), 
	vprintf, 
	(
	param0, 
	param1
	);
	ld.param.b32 	%r36, [retval0];
	} // callseq 9
	add.s64 	%rd102, %rd102, -8;
	add.s32 	%r106, %r106, -8;
	setp.ne.s32 	%p1, %r106, -64;
	@%p1 bra 	$L__BB1_1;
	cvta.to.local.u64 	%rd6, %rd16;
	mov.u64 	%rd42, $str$3;
	cvta.global.u64 	%rd43, %rd42;
	{ // callseq 10, 0
	.param .b64 param0;
	st.param.b64 	[param0], %rd43;
	.param .b64 param1;
	st.param.b64 	[param1], 0;
	.param .b32 retval0;
	call.uni (retval0), 
	vprintf, 
	(
	param0, 
	param1
	);
	ld.param.b32 	%r39, [retval0];
	} // callseq 10
	mov.u64 	%rd44, $str$4;
	cvta.global.u64 	%rd45, %rd44;
	{ // callseq 11, 0
	.param .b64 param0;
	st.param.b64 	[param0], %rd45;
	.param .b64 param1;
	st.param.b64 	[param1], 0;
	.param .b32 retval0;
	call.uni (retval0), 
	vprintf, 
	(
	param0, 
	param1
	);
	ld.param.b32 	%r41, [retval0];
	} // callseq 11
	cvt.u64.u32 	%rd7, %r8;
	mov.b64 	%rd103, 56;
	mov.b32 	%r107, 0;
$L__BB1_3:
	cvt.u32.u64 	%r43, %rd103;
	add.s32 	%r44, %r43, 7;
	shr.u64 	%rd46, %rd7, %r44;
	and.b64  	%rd47, %rd46, 1;
	st.local.u64 	[%rd6], %rd47;
	cvta.global.u64 	%rd49, %rd21;
	{ // callseq 12, 0
	.param .b64 param0;
	st.param.b64 	[param0], %rd49;
	.param .b64 param1;
	st.param.b64 	[param1], %rd16;
	.param .b32 retval0;
	call.uni (retval0), 
	vprintf, 
	(
	param0, 
	param1
	);
	ld.param.b32 	%r45, [retval0];
	} // callseq 12
	add.s32 	%r47, %r43, 6;
	shr.u64 	%rd51, %rd7, %r47;
	and.b64  	%rd52, %rd51, 1;
	st.local.u64 	[%rd6], %rd52;
	{ // callseq 13, 0
	.param .b64 param0;
	st.param.b64 	[param0], %rd49;
	.param .b64 param1;
	st.param.b64 	[param1], %rd16;
	.param .b32 retval0;
	call.uni (retval0), 
	vprintf, 
	(
	param0, 
	param1
	);
	ld.param.b32 	%r48, [retval0];
	} // callseq 13
	add.s32 	%r50, %r43, 5;
	shr.u64 	%rd53, %rd7, %r50;
	and.b64  	%rd54, %rd53, 1;
	st.local.u64 	[%rd6], %rd54;
	{ // callseq 14, 0
	.param .b64 param0;
	st.param.b64 	[param0], %rd49;
	.param .b64 param1;
	st.param.b64 	[param1], %rd16;
	.param .b32 retval0;
	call.uni (retval0), 
	vprintf, 
	(
	param0, 
	param1
	);
	ld.param.b32 	%r51, [retval0];
	} // callseq 14
	add.s32 	%r53, %r43, 4;
	shr.u64 	%rd55, %rd7, %r53;
	and.b64  	%rd56, %rd55, 1;
	st.local.u64 	[%rd6], %rd56;
	{ // callseq 15, 0
	.param .b64 param0;
	st.param.b64 	[param0], %rd49;
	.param .b64 param1;
	st.param.b64 	[param1], %rd16;
	.param .b32 retval0;
	call.uni (retval0), 
	vprintf, 
	(
	param0, 
	param1
	);
	ld.param.b32 	%r54, [retval0];
	} // callseq 15
	add.s32 	%r56, %r43, 3;
	shr.u64 	%rd57, %rd7, %r56;
	and.b64  	%rd58, %rd57, 1;
	st.local.u64 	[%rd6], %rd58;
	{ // callseq 16, 0
	.param .b64 param0;
	st.param.b64 	[param0], %rd49;
	.param .b64 param1;
	st.param.b64 	[param1], %rd16;
	.param .b32 retval0;
	call.uni (retval0), 
	vprintf, 
	(
	param0, 
	param1
	);
	ld.param.b32 	%r57, [retval0];
	} // callseq 16
	add.s32 	%r59, %r43, 2;
	shr.u64 	%rd59, %rd7, %r59;
	and.b64  	%rd60, %rd59, 1;
	st.local.u64 	[%rd6], %rd60;
	{ // callseq 17, 0
	.param .b64 param0;
	st.param.b64 	[param0], %rd49;
	.param .b64 param1;
	st.param.b64 	[param1], %rd16;
	.param .b32 retval0;
	call.uni (retval0), 
	vprintf, 
	(
	param0, 
	param1
	);
	ld.param.b32 	%r60, [retval0];
	} // callseq 17
	add.s32 	%r62, %r43, 1;
	shr.u64 	%rd61, %rd7, %r62;
	and.b64  	%rd62, %rd61, 1;
	st.local.u64 	[%rd6], %rd62;
	{ // callseq 18, 0
	.param .b64 param0;
	st.param.b64 	[param0], %rd49;
	.param .b64 param1;
	st.param.b64 	[param1], %rd16;
	.param .b32 retval0;
	call.uni (retval0), 
	vprintf, 
	(
	param0, 
	param1
	);
	ld.param.b32 	%r63, [retval0];
	} // callseq 18
	shr.u64 	%rd63, %rd7, %r43;
	and.b64  	%rd64, %rd63, 1;
	st.local.u64 	[%rd6], %rd64;
	{ // callseq 19, 0
	.param .b64 param0;
	st.param.b64 	[param0], %rd49;
	.param .b64 param1;
	st.param.b64 	[param1], %rd16;
	.param .b32 retval0;
	call.uni (retval0), 
	vprintf, 
	(
	param0, 
	param1
	);
	ld.param.b32 	%r65, [retval0];
	} // callseq 19
	mov.u64 	%rd65, $str$1;
	cvta.global.u64 	%rd66, %rd65;
	{ // callseq 20, 0
	.param .b64 param0;
	st.param.b64 	[param0], %rd66;
	.param .b64 param1;
	st.param.b64 	[param1], 0;
	.param .b32 retval0;
	call.uni (retval0), 
	vprintf, 
	(
	param0, 
	param1
	);
	ld.param.b32 	%r67, [retval0];
	} // callseq 20
	add.s64 	%rd103, %rd103, -8;
	add.s32 	%r107, %r107, -8;
	setp.ne.s32 	%p2, %r107, -64;
	@%p2 bra 	$L__BB1_3;
	cvta.to.local.u64 	%rd10, %rd16;
	mov.u64 	%rd70, $str$3;
	cvta.global.u64 	%rd71, %rd70;
	{ // callseq 21, 0
	.param .b64 param0;
	st.param.b64 	[param0], %rd71;
	.param .b64 param1;
	st.param.b64 	[param1], 0;
	.param .b32 retval0;
	call.uni (retval0), 
	vprintf, 
	(
	param0, 
	param1
	);
	ld.param.b32 	%r72, [retval0];
	} // callseq 21
	// begin inline asm
	mul.wide.u32 %rd67, %r7, %r8;
	// end inline asm
	st.global.u64 	[%rd1], %rd67;
	mov.u64 	%rd72, $str$5;
	cvta.global.u64 	%rd73, %rd72;
	{ // callseq 22, 0
	.param .b64 param0;
	st.param.b64 	[param0], %rd73;
	.param .b64 param1;
	st.param.b64 	[param1], 0;
	.param .b32 retval0;
	call.uni (retval0), 
	vprintf, 
	(
	param0, 
	param1
	);
	ld.param.b32 	%r74, [retval0];
	} // callseq 22
	ld.global.u64 	%rd11, [%rd1];
	mov.b64 	%rd104, 56;
	mov.b32 	%r108, 0;
$L__BB1_5:
	cvt.u32.u64 	%r76, %rd104;
	add.s32 	%r77, %r76, 7;
	shr.u64 	%rd74, %rd11, %r77;
	and.b64  	%rd75, %rd74, 1;
	st.local.u64 	[%rd10], %rd75;
	cvta.global.u64 	%rd77, %rd21;
	{ // callseq 23, 0
	.param .b64 param0;
	st.param.b64 	[param0], %rd77;
	.param .b64 param1;
	st.param.b64 	[param1], %rd16;
	.param .b32 retval0;
	call.uni (retval0), 
	vprintf, 
	(
	param0, 
	param1
	);
	ld.param.b32 	%r78, [retval0];
	} // callseq 23
	add.s32 	%r80, %r76, 6;
	shr.u64 	%rd79, %rd11, %r80;
	and.b64  	%rd80, %rd79, 1;
	st.local.u64 	[%rd10], %rd80;
	{ // callseq 24, 0
	.param .b64 param0;
	st.param.b64 	[param0], %rd77;
	.param .b64 param1;
	st.param.b64 	[param1], %rd16;
	.param .b32 retval0;
	call.uni (retval0), 
	vprintf, 
	(
	param0, 
	param1
	);
	ld.param.b32 	%r81, [retval0];
	} // callseq 24
	add.s32 	%r83, %r76, 5;
	shr.u64 	%rd81, %rd11, %r83;
	and.b64  	%rd82, %rd81, 1;
	st.local.u64 	[%rd10], %rd82;
	{ // callseq 25, 0
	.param .b64 param0;
	st.param.b64 	[param0], %rd77;
	.param .b64 param1;
	st.param.b64 	[param1], %rd16;
	.param .b32 retval0;
	call.uni (retval0), 
	vprintf, 
	(
	param0, 
	param1
	);
	ld.param.b32 	%r84, [retval0];
	} // callseq 25
	add.s32 	%r86, %r76, 4;
	shr.u64 	%rd83, %rd11, %r86;
	and.b64  	%rd84, %rd83, 1;
	st.local.u64 	[%rd10], %rd84;
	{ // callseq 26, 0
	.param .b64 param0;
	st.param.b64 	[param0], %rd77;
	.param .b64 param1;
	st.param.b64 	[param1], %rd16;
	.param .b32 retval0;
	call.uni (retval0), 
	vprintf, 
	(
	param0, 
	param1
	);
	ld.param.b32 	%r87, [retval0];
	} // callseq 26
	add.s32 	%r89, %r76, 3;
	shr.u64 	%rd85, %rd11, %r89;
	and.b64  	%rd86, %rd85, 1;
	st.local.u64 	[%rd10], %rd86;
	{ // callseq 27, 0
	.param .b64 param0;
	st.param.b64 	[param0], %rd77;
	.param .b64 param1;
	st.param.b64 	[param1], %rd16;
	.param .b32 retval0;
	call.uni (retval0), 
	vprintf, 
	(
	param0, 
	param1
	);
	ld.param.b32 	%r90, [retval0];
	} // callseq 27
	add.s32 	%r92, %r76, 2;
	shr.u64 	%rd87, %rd11, %r92;
	and.b64  	%rd88, %rd87, 1;
	st.local.u64 	[%rd10], %rd88;
	{ // callseq 28, 0
	.param .b64 param0;
	st.param.b64 	[param0], %rd77;
	.param .b64 param1;
	st.param.b64 	[param1], %rd16;
	.param .b32 retval0;
	call.uni (retval0), 
	vprintf, 
	(
	param0, 
	param1
	);
	ld.param.b32 	%r93, [retval0];
	} // callseq 28
	add.s32 	%r95, %r76, 1;
	shr.u64 	%rd89, %rd11, %r95;
	and.b64  	%rd90, %rd89, 1;
	st.local.u64 	[%rd10], %rd90;
	{ // callseq 29, 0
	.param .b64 param0;
	st.param.b64 	[param0], %rd77;
	.param .b64 param1;
	st.param.b64 	[param1], %rd16;
	.param .b32 retval0;
	call.uni (retval0), 
	vprintf, 
	(
	param0, 
	param1
	);
	ld.param.b32 	%r96, [retval0];
	} // callseq 29
	shr.u64 	%rd91, %rd11, %r76;
	and.b64  	%rd92, %rd91, 1;
	st.local.u64 	[%rd10], %rd92;
	{ // callseq 30, 0
	.param .b64 param0;
	st.param.b64 	[param0], %rd77;
	.param .b64 param1;
	st.param.b64 	[param1], %rd16;
	.param .b32 retval0;
	call.uni (retval0), 
	vprintf, 
	(
	param0, 
	param1
	);
	ld.param.b32 	%r98, [retval0];
	} // callseq 30
	cvta.global.u64 	%rd94, %rd65;
	{ // callseq 31, 0
	.param .b64 param0;
	st.param.b64 	[param0], %rd94;
	.param .b64 param1;
	st.param.b64 	[param1], 0;
	.param .b32 retval0;
	call.uni (retval0), 
	vprintf, 
	(
	param0, 
	param1
	);
	ld.param.b32 	%r100, [retval0];
	} // callseq 31
	add.s64 	%rd104, %rd104, -8;
	add.s32 	%r108, %r108, -8;
	setp.ne.s32 	%p3, %r108, -64;
	@%p3 bra 	$L__BB1_5;
	add.u64 	%rd95, %SP, 8;
	add.u64 	%rd96, %SPL, 8;
	cvta.global.u64 	%rd98, %rd70;
	{ // callseq 32, 0
	.param .b64 param0;
	st.param.b64 	[param0], %rd98;
	.param .b64 param1;
	st.param.b64 	[param1], 0;
	.param .b32 retval0;
	call.uni (retval0), 
	vprintf, 
	(
	param0, 
	param1
	);
	ld.param.b32 	%r102, [retval0];
	} // callseq 32
	ld.global.u64 	%rd99, [%rd1];
	st.local.u64 	[%rd96], %rd99;
	mov.u64 	%rd100, $str$6;
	cvta.global.u64 	%rd101, %rd100;
	{ // callseq 33, 0
	.param .b64 param0;
	st.param.b64 	[param0], %rd101;
	.param .b64 param1;
	st.param.b64 	[param1], %rd95;
	.param .b32 retval0;
	call.uni (retval0), 
	vprintf, 
	(
	param0, 
	param1
	);
	ld.param.b32 	%r104, [retval0];
	} // callseq 33
	ret;

}


// ===== COMPILED SASS (sm_100) =====

	.target	sm_100

	.elftype	@"ET_EXEC"


//--------------------- .note.nv.tkinfo           --------------------------
	.section	.note.nv.tkinfo,"",@"SHT_NOTE"
	.sectionflags	@"SHF_NOTE_NV_TKINFO"
	.tkinfo
        /*0018*/ 	.word	0x00000002
        /*0030*/ 	.string	""
        /*0030*/ 	.string	"ptxas"
        /*0030*/ 	.string	"Cuda compilation tools, release 13.0, V13.0.88"
        /*0030*/ 	.string	"Build cuda_13.0.r13.0/compiler.36424714_0"
        /*0030*/ 	.string	"-arch sm_100 -m 64 "



//--------------------- .note.nv.cuinfo           --------------------------
	.section	.note.nv.cuinfo,"",@"SHT_NOTE"
	.sectionflags	@"SHF_NOTE_NV_CUINFO"
        /*0018*/ 	.short	0x0002
        /*001a*/ 	.short	0x0064
        /*001c*/ 	.short	0x0082
	.zero		2


//--------------------- .nv.info                  --------------------------
	.section	.nv.info,"",@"SHT_CUDA_INFO"
	.align	4


	//----- nvinfo : EIATTR_REGCOUNT
	.align		4
        /*0000*/ 	.byte	0x04, 0x2f
        /*0002*/ 	.short	(.L_8 - .L_7)
	.align		4
.L_7:
        /*0004*/ 	.word	index@(_Z18wideMultiplyKernelPKjS0_Pmi)
        /*0008*/ 	.word	0x0000000c


	//----- nvinfo : EIATTR_FRAME_SIZE
	.align		4
.L_8:
        /*000c*/ 	.byte	0x04, 0x11
        /*000e*/ 	.short	(.L_10 - .L_9)
	.align		4
.L_9:
        /*0010*/ 	.word	index@(_Z18wideMultiplyKernelPKjS0_Pmi)
        /*0014*/ 	.word	0x00000000


	//----- nvinfo : EIATTR_REGCOUNT
	.align		4
.L_10:
        /*0018*/ 	.byte	0x04, 0x2f
        /*001a*/ 	.short	(.L_12 - .L_11)
	.align		4
.L_11:
        /*001c*/ 	.word	index@(_Z14mul_u32_kerneljjPm)
        /*0020*/ 	.word	0x0000001c


	//----- nvinfo : EIATTR_FRAME_SIZE
	.align		4
.L_12:
        /*0024*/ 	.byte	0x04, 0x11
        /*0026*/ 	.short	(.L_14 - .L_13)
	.align		4
.L_13:
        /*0028*/ 	.word	index@(_Z14mul_u32_kerneljjPm)
        /*002c*/ 	.word	0x00000010


	//----- nvinfo : EIATTR_MIN_STACK_SIZE
	.align		4
.L_14:
        /*0030*/ 	.byte	0x04, 0x12
        /*0032*/ 	.short	(.L_16 - .L_15)
	.align		4
.L_15:
        /*0034*/ 	.word	index@(_Z14mul_u32_kerneljjPm)
        /*0038*/ 	.word	0x00000010


	//----- nvinfo : EIATTR_MIN_STACK_SIZE
	.align		4
.L_16:
        /*003c*/ 	.byte	0x04, 0x12
        /*003e*/ 	.short	(.L_18 - .L_17)
	.align		4
.L_17:
        /*0040*/ 	.word	index@(_Z18wideMultiplyKernelPKjS0_Pmi)
        /*0044*/ 	.word	0x00000000
.L_18:


//--------------------- .nv.compat                --------------------------
	.section	.nv.compat,"",@"SHT_CUDA_COMPAT_INFO"
	.align	4
        /*0000*/ 	.byte	0x02, 0x09, 0x00, 0x00, 0x02, 0x02, 0x01, 0x00, 0x02, 0x05, 0x05, 0x00, 0x03, 0x07, 0x01, 0x01
        /*0010*/ 	.byte	0x02, 0x03, 0x00, 0x00, 0x02, 0x06, 0x01, 0x00, 0x04, 0x0b, 0x08, 0x00, 0x09, 0x00, 0x00, 0x00
        /*0020*/ 	.byte	0x00, 0x00, 0x00, 0x00


//--------------------- .nv.info._Z14mul_u32_kerneljjPm --------------------------
	.section	.nv.info._Z14mul_u32_kerneljjPm,"",@"SHT_CUDA_INFO"
	.sectionflags	@""
	.align	4


	//----- nvinfo : EIATTR_CUDA_API_VERSION
	.align		4
        /*0000*/ 	.byte	0x04, 0x37
        /*0002*/ 	.short	(.L_20 - .L_19)
.L_19:
        /*0004*/ 	.word	0x00000082


	//----- nvinfo : EIATTR_KPARAM_INFO
	.align		4
.L_20:
        /*0008*/ 	.byte	0x04, 0x17
        /*000a*/ 	.short	(.L_22 - .L_21)
.L_21:
        /*000c*/ 	.word	0x00000000
        /*0010*/ 	.short	0x0002
        /*0012*/ 	.short	0x0008
        /*0014*/ 	.byte	0x00, 0xf5, 0x21, 0x00


	//----- nvinfo : EIATTR_KPARAM_INFO
	.align		4
.L_22:
        /*0018*/ 	.byte	0x04, 0x17
        /*001a*/ 	.short	(.L_24 - .L_23)
.L_23:
        /*001c*/ 	.word	0x00000000
        /*0020*/ 	.short	0x0001
        /*0022*/ 	.short	0x0004
        /*0024*/ 	.byte	0x00, 0xf0, 0x11, 0x00


	//----- nvinfo : EIATTR_KPARAM_INFO
	.align		4
.L_24:
        /*0028*/ 	.byte	0x04, 0x17
        /*002a*/ 	.short	(.L_26 - .L_25)
.L_25:
        /*002c*/ 	.word	0x00000000
        /*0030*/ 	.short	0x0000
        /*0032*/ 	.short	0x0000
        /*0034*/ 	.byte	0x00, 0xf0, 0x11, 0x00


	//----- nvinfo : EIATTR_SPARSE_MMA_MASK
	.align		4
.L_26:
        /*0038*/ 	.byte	0x03, 0x50
        /*003a*/ 	.short	0x0000


	//----- nvinfo : EIATTR_MAXREG_COUNT
	.align		4
        /*003c*/ 	.byte	0x03, 0x1b
        /*003e*/ 	.short	0x00ff


	//----- nvinfo : EIATTR_EXTERNS
	.align		4
        /*0040*/ 	.byte	0x04, 0x0f
        /*0042*/ 	.short	(.L_28 - .L_27)


	//   ....[0]....
	.align		4
.L_27:
        /*0044*/ 	.word	index@(vprintf)


	//----- nvinfo : EIATTR_MERCURY_ISA_VERSION
	.align		4
.L_28:
        /*0048*/ 	.byte	0x03, 0x5f
        /*004a*/ 	.short	0x0101


	//----- nvinfo : EIATTR_VRC_CTA_INIT_COUNT
	.align		4
        /*004c*/ 	.byte	0x02, 0x4a
	.zero		1
	.zero		1


	//----- nvinfo : EIATTR_SYSCALL_OFFSETS
	.align		4
        /*0050*/ 	.byte	0x04, 0x46
        /*0052*/ 	.short	(.L_30 - .L_29)


	//   ....[0]....
.L_29:
        /*0054*/ 	.word	0x000000e0


	//   ....[1]....
        /*0058*/ 	.word	0x00000230


	//   ....[2]....
        /*005c*/ 	.word	0x00000310


	//   ....[3]....
        /*0060*/ 	.word	0x000003f0


	//   ....[4]....
        /*0064*/ 	.word	0x000004d0


	//   ....[5]....
        /*0068*/ 	.word	0x000005b0


	//   ....[6]....
        /*006c*/ 	.word	0x00000690


	//   ....[7]....
        /*0070*/ 	.word	0x00000770


	//   ....[8]....
        /*0074*/ 	.word	0x00000840


	//   ....[9]....
        /*0078*/ 	.word	0x000008b0


	//   ....[10]....
        /*007c*/ 	.word	0x00000980


	//   ....[11]....
        /*0080*/ 	.word	0x000009f0


	//   ....[12]....
        /*0084*/ 	.word	0x00000b50


	//   ....[13]....
        /*0088*/ 	.word	0x00000c40


	//   ....[14]....
        /*008c*/ 	.word	0x00000d30


	//   ....[15]....
        /*0090*/ 	.word	0x00000e20


	//   ....[16]....
        /*0094*/ 	.word	0x00000f10


	//   ....[17]....
        /*0098*/ 	.word	0x00001000


	//   ....[18]....
        /*009c*/ 	.word	0x000010f0


	//   ....[19]....
        /*00a0*/ 	.word	0x000011d0


	//   ....[20]....
        /*00a4*/ 	.word	0x00001240


	//   ....[21]....
        /*00a8*/ 	.word	0x00001320


	//   ....[22]....
        /*00ac*/ 	.word	0x000013f0


	//   ....[23]....
        /*00b0*/ 	.word	0x00001570


	//   ....[24]....
        /*00b4*/ 	.word	0x00001640


	//   ....[25]....
        /*00b8*/ 	.word	0x00001710


	//   ....[26]....
        /*00bc*/ 	.word	0x000017e0


	//   ....[27]....
        /*00c0*/ 	.word	0x000018b0


	//   ....[28]....
        /*00c4*/ 	.word	0x00001980


	//   ....[29]....
        /*00c8*/ 	.word	0x00001a50


	//   ....[30]....
        /*00cc*/ 	.word	0x00001b10


	//   ....[31]....
        /*00d0*/ 	.word	0x00001b80


	//   ....[32]....
        /*00d4*/ 	.word	0x00001c50


	//   ....[33]....
        /*00d8*/ 	.word	0x00001d10


	//----- nvinfo : EIATTR_EXIT_INSTR_OFFSETS
	.align		4
.L_30:
        /*00dc*/ 	.byte	0x04, 0x1c
        /*00de*/ 	.short	(.L_32 - .L_31)


	//   ....[0]....
.L_31:
        /*00e0*/ 	.word	0x00001d20


	//----- nvinfo : EIATTR_CRS_STACK_SIZE
	.align		4
.L_32:
        /*00e4*/ 	.byte	0x04, 0x1e
        /*00e6*/ 	.short	(.L_34 - .L_33)
.L_33:
        /*00e8*/ 	.word	0x00000000


	//----- nvinfo : EIATTR_CBANK_PARAM_SIZE
	.align		4
.L_34:
        /*00ec*/ 	.byte	0x03, 0x19
        /*00ee*/ 	.short	0x0010


	//----- nvinfo : EIATTR_PARAM_CBANK
	.align		4
        /*00f0*/ 	.byte	0x04, 0x0a
        /*00f2*/ 	.short	(.L_36 - .L_35)
	.align		4
.L_35:
        /*00f4*/ 	.word	index@(.nv.constant0._Z14mul_u32_kerneljjPm)
        /*00f8*/ 	.short	0x0380
        /*00fa*/ 	.short	0x0010


	//----- nvinfo : EIATTR_SW_WAR
	.align		4
.L_36:
        /*00fc*/ 	.byte	0x04, 0x36
        /*00fe*/ 	.short	(.L_38 - .L_37)
.L_37:
        /*0100*/ 	.word	0x00000008
.L_38:


//--------------------- .nv.info._Z18wideMultiplyKernelPKjS0_Pmi --------------------------
	.section	.nv.info._Z18wideMultiplyKernelPKjS0_Pmi,"",@"SHT_CUDA_INFO"
	.sectionflags	@""
	.align	4


	//----- nvinfo : EIATTR_CUDA_API_VERSION
	.align		4
        /*0000*/ 	.byte	0x04, 0x37
        /*0002*/ 	.short	(.L_40 - .L_39)
.L_39:
        /*0004*/ 	.word	0x00000082


	//----- nvinfo : EIATTR_KPARAM_INFO
	.align		4
.L_40:
        /*0008*/ 	.byte	0x04, 0x17
        /*000a*/ 	.short	(.L_42 - .L_41)
.L_41:
        /*000c*/ 	.word	0x00000000
        /*0010*/ 	.short	0x0003
        /*0012*/ 	.short	0x0018
        /*0014*/ 	.byte	0x00, 0xf0, 0x11, 0x00


	//----- nvinfo : EIATTR_KPARAM_INFO
	.align		4
.L_42:
        /*0018*/ 	.byte	0x04, 0x17
        /*001a*/ 	.short	(.L_44 - .L_43)
.L_43:
        /*001c*/ 	.word	0x00000000
        /*0020*/ 	.short	0x0002
        /*0022*/ 	.short	0x0010
        /*0024*/ 	.byte	0x00, 0xf5, 0x21, 0x00


	//----- nvinfo : EIATTR_KPARAM_INFO
	.align		4
.L_44:
        /*0028*/ 	.byte	0x04, 0x17
        /*002a*/ 	.short	(.L_46 - .L_45)
.L_45:
        /*002c*/ 	.word	0x00000000
        /*0030*/ 	.short	0x0001
        /*0032*/ 	.short	0x0008
        /*0034*/ 	.byte	0x00, 0xf5, 0x21, 0x00


	//----- nvinfo : EIATTR_KPARAM_INFO
	.align		4
.L_46:
        /*0038*/ 	.byte	0x04, 0x17
        /*003a*/ 	.short	(.L_48 - .L_47)
.L_47:
        /*003c*/ 	.word	0x00000000
        /*0040*/ 	.short	0x0000
        /*0042*/ 	.short	0x0000
        /*0044*/ 	.byte	0x00, 0xf5, 0x21, 0x00


	//----- nvinfo : EIATTR_SPARSE_MMA_MASK
	.align		4
.L_48:
        /*0048*/ 	.byte	0x03, 0x50
        /*004a*/ 	.short	0x0000


	//----- nvinfo : EIATTR_MAXREG_COUNT
	.align		4
        /*004c*/ 	.byte	0x03, 0x1b
        /*004e*/ 	.short	0x00ff


	//----- nvinfo : EIATTR_MERCURY_ISA_VERSION
	.align		4
        /*0050*/ 	.byte	0x03, 0x5f
        /*0052*/ 	.short	0x0101


	//----- nvinfo : EIATTR_VRC_CTA_INIT_COUNT
	.align		4
        /*0054*/ 	.byte	0x02, 0x4a
	.zero		1
	.zero		1


	//----- nvinfo : EIATTR_EXIT_INSTR_OFFSETS
	.align		4
        /*0058*/ 	.byte	0x04, 0x1c
        /*005a*/ 	.short	(.L_50 - .L_49)


	//   ....[0]....
.L_49:
        /*005c*/ 	.word	0x00000070


	//   ....[1]....
        /*0060*/ 	.word	0x00000130


	//----- nvinfo : EIATTR_CBANK_PARAM_SIZE
	.align		4
.L_50:
        /*0064*/ 	.byte	0x03, 0x19
        /*0066*/ 	.short	0x001c


	//----- nvinfo : EIATTR_PARAM_CBANK
	.align		4
        /*0068*/ 	.byte	0x04, 0x0a
        /*006a*/ 	.short	(.L_52 - .L_51)
	.align		4
.L_51:
        /*006c*/ 	.word	index@(.nv.constant0._Z18wideMultiplyKernelPKjS0_Pmi)
        /*0070*/ 	.short	0x0380
        /*0072*/ 	.short	0x001c


	//----- nvinfo : EIATTR_SW_WAR
	.align		4
.L_52:
        /*0074*/ 	.byte	0x04, 0x36
        /*0076*/ 	.short	(.L_54 - .L_53)
.L_53:
        /*0078*/ 	.word	0x00000008
.L_54:


//--------------------- .nv.callgraph             --------------------------
	.section	.nv.callgraph,"",@"SHT_CUDA_CALLGRAPH"
	.align	4
	.sectionentsize	8
	.align		4
        /*0000*/ 	.word	0x00000000
	.align		4
        /*0004*/ 	.word	0xffffffff
	.align		4
        /*0008*/ 	.word	index@(_Z14mul_u32_kerneljjPm)
	.align		4
        /*000c*/ 	.word	index@(vprintf)
	.align		4
        /*0010*/ 	.word	0x00000000
	.align		4
        /*0014*/ 	.word	0xfffffffe
	.align		4
        /*0018*/ 	.word	0x00000000
	.align		4
        /*001c*/ 	.word	0xfffffffd
	.align		4
        /*0020*/ 	.word	0x00000000
	.align		4
        /*0024*/ 	.word	0xfffffffc


//--------------------- .nv.constant4             --------------------------
	.section	.nv.constant4,"a",@progbits
	.align	8
	.align		8
.nv.constant4:
        /*0000*/ 	.dword	vprintf
	.align		8
        /*0008*/ 	.dword	$str
	.align		8
        /*0010*/ 	.dword	$str$1
	.align		8
        /*0018*/ 	.dword	$str$2
	.align		8
        /*0020*/ 	.dword	$str$3
	.align		8
        /*0028*/ 	.dword	$str$4
	.align		8
        /*0030*/ 	.dword	$str$5
	.align		8
        /*0038*/ 	.dword	$str$6


//--------------------- .text._Z14mul_u32_kerneljjPm --------------------------
	.section	.text._Z14mul_u32_kerneljjPm,"ax",@progbits
	.align	128
        .global         _Z14mul_u32_kerneljjPm
        .type           _Z14mul_u32_kerneljjPm,@function
        .size           _Z14mul_u32_kerneljjPm,(.L_x_42 - _Z14mul_u32_kerneljjPm)
        .other          _Z14mul_u32_kerneljjPm,@"STO_CUDA_ENTRY STV_DEFAULT"
_Z14mul_u32_kerneljjPm:
.text._Z14mul_u32_kerneljjPm:
[----:B------:R-:W0:Y:S01]  /*0000*/  LDC R1, c[0x0][0x37c] ;  /* 0x0000df00ff017b82 */ /* 0x000e220000000800 */
[----:B------:R-:W-:Y:S01]  /*0010*/  MOV R0, 0x0 ;  /* 0x0000000000007802 */ /* 0x000fe20000000f00 */
[----:B------:R-:W1:Y:S01]  /*0020*/  LDCU UR4, c[0x0][0x2f8] ;  /* 0x00005f00ff0477ac */ /* 0x000e620008000800 */
[----:B0-----:R-:W-:Y:S01]  /*0030*/  VIADD R1, R1, 0xfffffff0 ;  /* 0xfffffff001017836 */ /* 0x001fe20000000000 */
[----:B------:R-:W-:-:S04]  /*0040*/  CS2R R6, SRZ ;  /* 0x0000000000067805 */ /* 0x000fc8000001ff00 */
[----:B------:R0:W2:Y:S01]  /*0050*/  LDC.64 R2, c[0x4][R0] ;  /* 0x0100000000027b82 */ /* 0x0000a20000000a00 */
[----:B------:R-:W3:Y:S01]  /*0060*/  LDCU.64 UR6, c[0x4][0x18] ;  /* 0x01000300ff0677ac */ /* 0x000ee20008000a00 */
[----:B------:R-:W4:Y:S01]  /*0070*/  LDCU UR5, c[0x0][0x2fc] ;  /* 0x00005f80ff0577ac */ /* 0x000f220008000800 */
[----:B------:R-:W0:Y:S01]  /*0080*/  LDCU UR36, c[0x0][0x380] ;  /* 0x00007000ff2477ac */ /* 0x000e220008000800 */
[----:B-1----:R-:W-:Y:S01]  /*0090*/  IADD3 R19, P0, PT, R1, UR4, RZ ;  /* 0x0000000401137c10 */ /* 0x002fe2000ff1e0ff */
[----:B---3--:R-:W-:Y:S02]  /*00a0*/  IMAD.U32 R4, RZ, RZ, UR6 ;  /* 0x00000006ff047e24 */ /* 0x008fe4000f8e00ff */
[----:B------:R-:W-:Y:S02]  /*00b0*/  IMAD.U32 R5, RZ, RZ, UR7 ;  /* 0x00000007ff057e24 */ /* 0x000fe4000f8e00ff */
[----:B0---4-:R-:W-:-:S08]  /*00c0*/  IMAD.X R18, RZ, RZ, UR5, P0 ;  /* 0x00000005ff127e24 */ /* 0x011fd000080e06ff */
[----:B------:R-:W-:-:S07]  /*00d0*/  LEPC R20, `(.L_x_0) ;  /* 0x000000001014794e */ /* 0x000fce0000000000 */
[----:B--2---:R-:W-:Y:S05]  /*00e0*/  CALL.ABS.NOINC R2 ;  /* 0x0000000002007343 */ /* 0x004fea0003c00000 */
.L_x_0:
[----:B------:R-:W-:Y:S01]  /*00f0*/  HFMA2 R17, -RZ, RZ, 0, 3.337860107421875e-06 ;  /* 0x00000038ff117431 */ /* 0x000fe200000001ff */
[----:B------:R-:W-:Y:S01]  /*0100*/  BSSY.RECONVERGENT B6, `(.L_x_1) ;  /* 0x000007f000067945 */ /* 0x000fe20003800200 */
[----:B------:R-:W-:-:S07]  /*0110*/  IMAD.MOV.U32 R16, RZ, RZ, RZ ;  /* 0x000000ffff107224 */ /* 0x000fce00078e00ff */
.L_x_11:
[----:B------:R-:W-:Y:S01]  /*0120*/  VIADD R0, R17, 0x7 ;  /* 0x0000000711007836 */ /* 0x000fe20000000000 */
[----:B------:R-:W-:Y:S01]  /*0130*/  MOV R2, 0x0 ;  /* 0x0000000000027802 */ /* 0x000fe20000000f00 */
[----:B------:R-:W-:Y:S01]  /*0140*/  IMAD.U32 R3, RZ, RZ, UR36 ;  /* 0x00000024ff037e24 */ /* 0x000fe2000f8e00ff */
[----:B------:R-:W0:Y:S01]  /*0150*/  LDCU.64 UR4, c[0x4][0x8] ;  /* 0x01000100ff0477ac */ /* 0x000e220008000a00 */
[----:B------:R-:W-:Y:S01]  /*0160*/  IMAD.MOV.U32 R11, RZ, RZ, RZ ;  /* 0x000000ffff0b7224 */ /* 0x000fe200078e00ff */
[----:B------:R1:W2:Y:S01]  /*0170*/  LDC.64 R8, c[0x4][R2] ;  /* 0x0100000002087b82 */ /* 0x0002a20000000a00 */
[----:B------:R-:W-:Y:S01]  /*0180*/  IADD3 R16, PT, PT, R16, -0x8, RZ ;  /* 0xfffffff810107810 */ /* 0x000fe20007ffe0ff */
[----:B------:R-:W-:Y:S01]  /*0190*/  IMAD.MOV.U32 R6, RZ, RZ, R19 ;  /* 0x000000ffff067224 */ /* 0x000fe200078e0013 */
[----:B------:R-:W-:Y:S01]  /*01a0*/  SHF.R.U64 R0, R3, R0, RZ ;  /* 0x0000000003007219 */ /* 0x000fe200000012ff */
[----:B------:R-:W-:Y:S01]  /*01b0*/  IMAD.MOV.U32 R7, RZ, RZ, R18 ;  /* 0x000000ffff077224 */ /* 0x000fe200078e0012 */
[----:B------:R-:W-:-:S02]  /*01c0*/  ISETP.NE.AND P0, PT, R16, -0x40, PT ;  /* 0xffffffc01000780c */ /* 0x000fc40003f05270 */
[----:B------:R-:W-:Y:S02]  /*01d0*/  LOP3.LUT R10, R0, 0x1, RZ, 0xc0, !PT ;  /* 0x00000001000a7812 */ /* 0x000fe400078ec0ff */
[----:B------:R-:W-:-:S03]  /*01e0*/  P2R R22, PR, RZ, 0x1 ;  /* 0x00000001ff167803 */ /* 0x000fc60000000000 */
[----:B------:R1:W-:Y:S01]  /*01f0*/  STL.64 [R1], R10 ;  /* 0x0000000a01007387 */ /* 0x0003e20000100a00 */
[----:B0-----:R-:W-:Y:S02]  /*0200*/  IMAD.U32 R4, RZ, RZ, UR4 ;  /* 0x00000004ff047e24 */ /* 0x001fe4000f8e00ff */
[----:B------:R-:W-:-:S07]  /*0210*/  IMAD.U32 R5, RZ, RZ, UR5 ;  /* 0x00000005ff057e24 */ /* 0x000fce000f8e00ff */
[----:B------:R-:W-:-:S07]  /*0220*/  LEPC R20, `(.L_x_2) ;  /* 0x000000001014794e */ /* 0x000fce0000000000 */
[----:B-12---:R-:W-:Y:S05]  /*0230*/  CALL.ABS.NOINC R8 ;  /* 0x0000000008007343 */ /* 0x006fea0003c00000 */
.L_x_2:
[----:B------:R-:W-:Y:S01]  /*0240*/  IMAD.U32 R3, RZ, RZ, UR36 ;  /* 0x00000024ff037e24 */ /* 0x000fe2000f8e00ff */
[----:B------:R-:W-:Y:S01]  /*0250*/  IADD3 R0, PT, PT, R17, 0x6, RZ ;  /* 0x0000000611007810 */ /* 0x000fe20007ffe0ff */
[----:B------:R-:W-:Y:S01]  /*0260*/  IMAD.MOV.U32 R11, RZ, RZ, RZ ;  /* 0x000000ffff0b7224 */ /* 0x000fe200078e00ff */
[----:B------:R0:W1:Y:S01]  /*0270*/  LDC.64 R8, c[0x4][R2] ;  /* 0x0100000002087b82 */ /* 0x0000620000000a00 */
[----:B------:R-:W2:Y:S01]  /*0280*/  LDCU.64 UR4, c[0x4][0x8] ;  /* 0x01000100ff0477ac */ /* 0x000ea20008000a00 */
[----:B------:R-:W-:Y:S01]  /*0290*/  SHF.R.U64 R0, R3, R0, RZ ;  /* 0x0000000003007219 */ /* 0x000fe200000012ff */
[----:B------:R-:W-:Y:S01]  /*02a0*/  IMAD.MOV.U32 R7, RZ, RZ, R18 ;  /* 0x000000ffff077224 */ /* 0x000fe200078e0012 */
[----:B------:R-:W-:Y:S02]  /*02b0*/  MOV R6, R19 ;  /* 0x0000001300067202 */ /* 0x000fe40000000f00 */
[----:B------:R-:W-:-:S05]  /*02c0*/  LOP3.LUT R10, R0, 0x1, RZ, 0xc0, !PT ;  /* 0x00000001000a7812 */ /* 0x000fca00078ec0ff */
[----:B------:R0:W-:Y:S01]  /*02d0*/  STL.64 [R1], R10 ;  /* 0x0000000a01007387 */ /* 0x0001e20000100a00 */
[----:B--2---:R-:W-:Y:S02]  /*02e0*/  IMAD.U32 R4, RZ, RZ, UR4 ;  /* 0x00000004ff047e24 */ /* 0x004fe4000f8e00ff */
[----:B------:R-:W-:-:S07]  /*02f0*/  IMAD.U32 R5, RZ, RZ, UR5 ;  /* 0x00000005ff057e24 */ /* 0x000fce000f8e00ff */
[----:B------:R-:W-:-:S07]  /*0300*/  LEPC R20, `(.L_x_3) ;  /* 0x000000001014794e */ /* 0x000fce0000000000 */
[----:B01----:R-:W-:Y:S05]  /*0310*/  CALL.ABS.NOINC R8 ;  /* 0x0000000008007343 */ /* 0x003fea0003c00000 */
.L_x_3:
[----:B------:R-:W-:Y:S01]  /*0320*/  VIADD R0, R17, 0x5 ;  /* 0x0000000511007836 */ /* 0x000fe20000000000 */
[----:B------:R0:W1:Y:S01]  /*0330*/  LDC.64 R8, c[0x4][R2] ;  /* 0x0100000002087b82 */ /* 0x0000620000000a00 */
[----:B------:R-:W-:Y:S01]  /*0340*/  IMAD.U32 R3, RZ, RZ, UR36 ;  /* 0x00000024ff037e24 */ /* 0x000fe2000f8e00ff */
[----:B------:R-:W2:Y:S01]  /*0350*/  LDCU.64 UR4, c[0x4][0x8] ;  /* 0x01000100ff0477ac */ /* 0x000ea20008000a00 */
[----:B------:R-:W-:Y:S02]  /*0360*/  IMAD.MOV.U32 R11, RZ, RZ, RZ ;  /* 0x000000ffff0b7224 */ /* 0x000fe400078e00ff */
[----:B------:R-:W-:Y:S01]  /*0370*/  IMAD.MOV.U32 R6, RZ, RZ, R19 ;  /* 0x000000ffff067224 */ /* 0x000fe200078e0013 */
[----:B------:R-:W-:Y:S01]  /*0380*/  SHF.R.U64 R0, R3, R0, RZ ;  /* 0x0000000003007219 */ /* 0x000fe200000012ff */
[----:B------:R-:W-:-:S03]  /*0390*/  IMAD.MOV.U32 R7, RZ, RZ, R18 ;  /* 0x000000ffff077224 */ /* 0x000fc600078e0012 */
[----:B------:R-:W-:-:S05]  /*03a0*/  LOP3.LUT R10, R0, 0x1, RZ, 0xc0, !PT ;  /* 0x00000001000a7812 */ /* 0x000fca00078ec0ff */
[----:B------:R0:W-:Y:S01]  /*03b0*/  STL.64 [R1], R10 ;  /* 0x0000000a01007387 */ /* 0x0001e20000100a00 */
[----:B--2---:R-:W-:Y:S01]  /*03c0*/  MOV R4, UR4 ;  /* 0x0000000400047c02 */ /* 0x004fe20008000f00 */
[----:B------:R-:W-:-:S07]  /*03d0*/  IMAD.U32 R5, RZ, RZ, UR5 ;  /* 0x00000005ff057e24 */ /* 0x000fce000f8e00ff */
[----:B------:R-:W-:-:S07]  /*03e0*/  LEPC R20, `(.L_x_4) ;  /* 0x000000001014794e */ /* 0x000fce0000000000 */
[----:B01----:R-:W-:Y:S05]  /*03f0*/  CALL.ABS.NOINC R8 ;  /* 0x0000000008007343 */ /* 0x003fea0003c00000 */
.L_x_4:
[----:B------:R-:W-:Y:S01]  /*0400*/  VIADD R0, R17, 0x4 ;  /* 0x0000000411007836 */ /* 0x000fe20000000000 */
[----:B------:R-:W-:Y:S01]  /*0410*/  MOV R3, UR36 ;  /* 0x0000002400037c02 */ /* 0x000fe20008000f00 */
        /* <DEDUP_REMOVED lines=12> */
.L_x_5:
        /* <DEDUP_REMOVED lines=10> */
[----:B--2---:R-:W-:Y:S01]  /*0580*/  IMAD.U32 R4, RZ, RZ, UR4 ;  /* 0x00000004ff047e24 */ /* 0x004fe2000f8e00ff */
[----:B------:R-:W-:-:S07]  /*0590*/  MOV R5, UR5 ;  /* 0x0000000500057c02 */ /* 0x000fce0008000f00 */
[----:B------:R-:W-:-:S07]  /*05a0*/  LEPC R20, `(.L_x_6) ;  /* 0x000000001014794e */ /* 0x000fce0000000000 */
[----:B01----:R-:W-:Y:S05]  /*05b0*/  CALL.ABS.NOINC R8 ;  /* 0x0000000008007343 */ /* 0x003fea0003c00000 */
.L_x_6:
[----:B------:R-:W-:Y:S02]  /*05c0*/  VIADD R0, R17, 0x2 ;  /* 0x0000000211007836 */ /* 0x000fe40000000000 */
[----:B------:R-:W-:Y:S02]  /*05d0*/  HFMA2 R11, -RZ, RZ, 0, 0 ;  /* 0x00000000ff0b7431 */ /* 0x000fe400000001ff */
[----:B------:R-:W-:Y:S01]  /*05e0*/  IMAD.U32 R3, RZ, RZ, UR36 ;  /* 0x00000024ff037e24 */ /* 0x000fe2000f8e00ff */
[----:B------:R0:W1:Y:S01]  /*05f0*/  LDC.64 R8, c[0x4][R2] ;  /* 0x0100000002087b82 */ /* 0x0000620000000a00 */
[----:B------:R-:W2:Y:S01]  /*0600*/  LDCU.64 UR4, c[0x4][0x8] ;  /* 0x01000100ff0477ac */ /* 0x000ea20008000a00 */
[----:B------:R-:W-:Y:S02]  /*0610*/  IMAD.MOV.U32 R6, RZ, RZ, R19 ;  /* 0x000000ffff067224 */ /* 0x000fe400078e0013 */
[----:B------:R-:W-:Y:S01]  /*0620*/  SHF.R.U64 R0, R3, R0, RZ ;  /* 0x0000000003007219 */ /* 0x000fe200000012ff */
[----:B------:R-:W-:-:S03]  /*0630*/  IMAD.MOV.U32 R7, RZ, RZ, R18 ;  /* 0x000000ffff077224 */ /* 0x000fc600078e0012 */
[----:B------:R-:W-:-:S05]  /*0640*/  LOP3.LUT R10, R0, 0x1, RZ, 0xc0, !PT ;  /* 0x00000001000a7812 */ /* 0x000fca00078ec0ff */
[----:B------:R0:W-:Y:S01]  /*0650*/  STL.64 [R1], R10 ;  /* 0x0000000a01007387 */ /* 0x0001e20000100a00 */
[----:B--2---:R-:W-:Y:S02]  /*0660*/  IMAD.U32 R4, RZ, RZ, UR4 ;  /* 0x00000004ff047e24 */ /* 0x004fe4000f8e00ff */
[----:B------:R-:W-:-:S07]  /*0670*/  IMAD.U32 R5, RZ, RZ, UR5 ;  /* 0x00000005ff057e24 */ /* 0x000fce000f8e00ff */
[----:B------:R-:W-:-:S07]  /*0680*/  LEPC R20, `(.L_x_7) ;  /* 0x000000001014794e */ /* 0x000fce0000000000 */
[----:B01----:R-:W-:Y:S05]  /*0690*/  CALL.ABS.NOINC R8 ;  /* 0x0000000008007343 */ /* 0x003fea0003c00000 */
.L_x_7:
        /* <DEDUP_REMOVED lines=14> */
.L_x_8:
[----:B------:R-:W-:Y:S01]  /*0780*/  IMAD.U32 R10, RZ, RZ, UR36 ;  /* 0x00000024ff0a7e24 */ /* 0x000fe2000f8e00ff */
[----:B------:R0:W1:Y:S01]  /*0790*/  LDC.64 R8, c[0x4][R2] ;  /* 0x0100000002087b82 */ /* 0x0000620000000a00 */
[----:B------:R-:W-:Y:S01]  /*07a0*/  IMAD.MOV.U32 R11, RZ, RZ, RZ ;  /* 0x000000ffff0b7224 */ /* 0x000fe200078e00ff */
[----:B------:R-:W2:Y:S01]  /*07b0*/  LDCU.64 UR4, c[0x4][0x8] ;  /* 0x01000100ff0477ac */ /* 0x000ea20008000a00 */
        /* <DEDUP_REMOVED lines=9> */
.L_x_9:
[----:B------:R0:W1:Y:S01]  /*0850*/  LDC.64 R8, c[0x4][R2] ;  /* 0x0100000002087b82 */ /* 0x0000620000000a00 */
[----:B------:R-:W2:Y:S01]  /*0860*/  LDCU.64 UR4, c[0x4][0x10] ;  /* 0x01000200ff0477ac */ /* 0x000ea20008000a00 */
[----:B------:R-:W-:Y:S01]  /*0870*/  CS2R R6, SRZ ;  /* 0x0000000000067805 */ /* 0x000fe2000001ff00 */
[----:B--2---:R-:W-:Y:S02]  /*0880*/  IMAD.U32 R4, RZ, RZ, UR4 ;  /* 0x00000004ff047e24 */ /* 0x004fe4000f8e00ff */
[----:B0-----:R-:W-:-:S07]  /*0890*/  IMAD.U32 R5, RZ, RZ, UR5 ;  /* 0x00000005ff057e24 */ /* 0x001fce000f8e00ff */
[----:B------:R-:W-:-:S07]  /*08a0*/  LEPC R20, `(.L_x_10) ;  /* 0x000000001014794e */ /* 0x000fce0000000000 */
[----:B-1----:R-:W-:Y:S05]  /*08b0*/  CALL.ABS.NOINC R8 ;  /* 0x0000000008007343 */ /* 0x002fea0003c00000 */
.L_x_10:
[----:B------:R-:W-:Y:S02]  /*08c0*/  ISETP.NE.AND P6, PT, R22, RZ, PT ;  /* 0x000000ff1600720c */ /* 0x000fe40003fc5270 */
[----:B------:R-:W-:-:S11]  /*08d0*/  IADD3 R17, PT, PT, R17, -0x8, RZ ;  /* 0xfffffff811117810 */ /* 0x000fd60007ffe0ff */
[----:B------:R-:W-:Y:S05]  /*08e0*/  @P6 BRA `(.L_x_11) ;  /* 0xfffffff8000c6947 */ /* 0x000fea000383ffff */
[----:B------:R-:W-:Y:S05]  /*08f0*/  BSYNC.RECONVERGENT B6 ;  /* 0x0000000000067941 */ /* 0x000fea0003800200 */
.L_x_1:
[----:B------:R0:W1:Y:S01]  /*0900*/  LDC.64 R8, c[0x4][R2] ;  /* 0x0100000002087b82 */ /* 0x0000620000000a00 */
[----:B------:R-:W2:Y:S01]  /*0910*/  LDCU.64 UR4, c[0x4][0x20] ;  /* 0x01000400ff0477ac */ /* 0x000ea20008000a00 */
[----:B------:R-:W-:Y:S01]  /*0920*/  CS2R R6, SRZ ;  /* 0x0000000000067805 */ /* 0x000fe2000001ff00 */
[----:B------:R-:W3:Y:S01]  /*0930*/  LDCU UR6, c[0x0][0x2f8] ;  /* 0x00005f00ff0677ac */ /* 0x000ee20008000800 */
[----:B--2---:R-:W-:Y:S02]  /*0940*/  IMAD.U32 R4, RZ, RZ, UR4 ;  /* 0x00000004ff047e24 */ /* 0x004fe4000f8e00ff */
[----:B------:R-:W-:Y:S02]  /*0950*/  IMAD.U32 R5, RZ, RZ, UR5 ;  /* 0x00000005ff057e24 */ /* 0x000fe4000f8e00ff */
[----:B0--3--:R-:W-:-:S07]  /*0960*/  VIADD R16, R19, -UR6 ;  /* 0x8000000613107c36 */ /* 0x009fce0008000000 */
[----:B------:R-:W-:-:S07]  /*0970*/  LEPC R20, `(.L_x_12) ;  /* 0x000000001014794e */ /* 0x000fce0000000000 */
[----:B-1----:R-:W-:Y:S05]  /*0980*/  CALL.ABS.NOINC R8 ;  /* 0x0000000008007343 */ /* 0x002fea0003c00000 */
.L_x_12:
[----:B------:R-:W0:Y:S01]  /*0990*/  LDC.64 R2, c[0x4][R2] ;  /* 0x0100000002027b82 */ /* 0x000e220000000a00 */
[----:B------:R-:W1:Y:S01]  /*09a0*/  LDCU.64 UR4, c[0x4][0x28] ;  /* 0x01000500ff0477ac */ /* 0x000e620008000a00 */
[----:B------:R-:W-:Y:S01]  /*09b0*/  CS2R R6, SRZ ;  /* 0x0000000000067805 */ /* 0x000fe2000001ff00 */
[----:B-1----:R-:W-:Y:S01]  /*09c0*/  IMAD.U32 R4, RZ, RZ, UR4 ;  /* 0x00000004ff047e24 */ /* 0x002fe2000f8e00ff */
[----:B------:R-:W-:-:S07]  /*09d0*/  MOV R5, UR5 ;  /* 0x0000000500057c02 */ /* 0x000fce0008000f00 */
[----:B------:R-:W-:-:S07]  /*09e0*/  LEPC R20, `(.L_x_13) ;  /* 0x000000001014794e */ /* 0x000fce0000000000 */
[----:B0-----:R-:W-:Y:S05]  /*09f0*/  CALL.ABS.NOINC R2 ;  /* 0x0000000002007343 */ /* 0x001fea0003c00000 */
.L_x_13:
[----:B------:R-:W-:Y:S01]  /*0a00*/  BSSY.RECONVERGENT B6, `(.L_x_14) ;  /* 0x0000088000067945 */ /* 0x000fe20003800200 */
[----:B------:R-:W-:Y:S02]  /*0a10*/  IMAD.MOV.U32 R23, RZ, RZ, 0x38 ;  /* 0x00000038ff177424 */ /* 0x000fe400078e00ff */
[----:B------:R-:W-:-:S07]  /*0a20*/  IMAD.MOV.U32 R17, RZ, RZ, RZ ;  /* 0x000000ffff117224 */ /* 0x000fce00078e00ff */
.L_x_24:
[----:B------:R-:W0:Y:S01]  /*0a30*/  LDCU UR4, c[0x0][0x384] ;  /* 0x00007080ff0477ac */ /* 0x000e220008000800 */
[----:B------:R-:W-:Y:S01]  /*0a40*/  VIADD R0, R23, 0x7 ;  /* 0x0000000717007836 */ /* 0x000fe20000000000 */
[----:B------:R-:W-:Y:S01]  /*0a50*/  MOV R22, 0x0 ;  /* 0x0000000000167802 */ /* 0x000fe20000000f00 */
[----:B------:R-:W-:Y:S02]  /*0a60*/  IMAD.MOV.U32 R9, RZ, RZ, RZ ;  /* 0x000000ffff097224 */ /* 0x000fe400078e00ff */
[----:B------:R-:W-:Y:S02]  /*0a70*/  VIADD R17, R17, 0xfffffff8 ;  /* 0xfffffff811117836 */ /* 0x000fe40000000000 */
[----:B------:R-:W-:Y:S02]  /*0a80*/  IMAD.MOV.U32 R6, RZ, RZ, R19 ;  /* 0x000000ffff067224 */ /* 0x000fe400078e0013 */
[----:B------:R-:W-:Y:S01]  /*0a90*/  IMAD.MOV.U32 R7, RZ, RZ, R18 ;  /* 0x000000ffff077224 */ /* 0x000fe200078e0012 */
[----:B------:R-:W-:-:S04]  /*0aa0*/  ISETP.NE.AND P0, PT, R17, -0x40, PT ;  /* 0xffffffc01100780c */ /* 0x000fc80003f05270 */
[----:B------:R-:W-:Y:S02]  /*0ab0*/  P2R R24, PR, RZ, 0x1 ;  /* 0x00000001ff187803 */ /* 0x000fe40000000000 */
[----:B0-----:R-:W-:Y:S01]  /*0ac0*/  MOV R3, UR4 ;  /* 0x0000000400037c02 */ /* 0x001fe20008000f00 */
[----:B------:R-:W0:Y:S03]  /*0ad0*/  LDCU.64 UR4, c[0x4][0x8] ;  /* 0x01000100ff0477ac */ /* 0x000e260008000a00 */
[----:B------:R-:W-:Y:S02]  /*0ae0*/  SHF.R.U64 R0, R3, R0, RZ ;  /* 0x0000000003007219 */ /* 0x000fe400000012ff */
[----:B------:R1:W2:Y:S02]  /*0af0*/  LDC.64 R2, c[0x4][R22] ;  /* 0x0100000016027b82 */ /* 0x0002a40000000a00 */
[----:B------:R-:W-:-:S05]  /*0b00*/  LOP3.LUT R8, R0, 0x1, RZ, 0xc0, !PT ;  /* 0x0000000100087812 */ /* 0x000fca00078ec0ff */
[----:B------:R1:W-:Y:S01]  /*0b10*/  STL.64 [R16], R8 ;  /* 0x0000000810007387 */ /* 0x0003e20000100a00 */
[----:B0-----:R-:W-:Y:S01]  /*0b20*/  IMAD.U32 R4, RZ, RZ, UR4 ;  /* 0x00000004ff047e24 */ /* 0x001fe2000f8e00ff */
[----:B------:R-:W-:-:S07]  /*0b30*/  MOV R5, UR5 ;  /* 0x0000000500057c02 */ /* 0x000fce0008000f00 */
[----:B------:R-:W-:-:S07]  /*0b40*/  LEPC R20, `(.L_x_15) ;  /* 0x000000001014794e */ /* 0x000fce0000000000 */
[----:B-12---:R-:W-:Y:S05]  /*0b50*/  CALL.ABS.NOINC R2 ;  /* 0x0000000002007343 */ /* 0x006fea0003c00000 */
.L_x_15:
[----:B------:R-:W0:Y:S01]  /*0b60*/  LDCU UR4, c[0x0][0x384] ;  /* 0x00007080ff0477ac */ /* 0x000e220008000800 */
[----:B------:R-:W-:Y:S01]  /*0b70*/  VIADD R0, R23, 0x6 ;  /* 0x0000000617007836 */ /* 0x000fe20000000000 */
[----:B------:R-:W-:Y:S01]  /*0b80*/  MOV R6, R19 ;  /* 0x0000001300067202 */ /* 0x000fe20000000f00 */
[----:B------:R-:W-:Y:S02]  /*0b90*/  IMAD.MOV.U32 R9, RZ, RZ, RZ ;  /* 0x000000ffff097224 */ /* 0x000fe400078e00ff */
[----:B------:R-:W-:Y:S01]  /*0ba0*/  IMAD.MOV.U32 R7, RZ, RZ, R18 ;  /* 0x000000ffff077224 */ /* 0x000fe200078e0012 */
[----:B0-----:R-:W-:Y:S01]  /*0bb0*/  MOV R3, UR4 ;  /* 0x0000000400037c02 */ /* 0x001fe20008000f00 */
[----:B------:R-:W0:Y:S03]  /*0bc0*/  LDCU.64 UR4, c[0x4][0x8] ;  /* 0x01000100ff0477ac */ /* 0x000e260008000a00 */
[----:B------:R-:W-:-:S02]  /*0bd0*/  SHF.R.U64 R0, R3, R0, RZ ;  /* 0x0000000003007219 */ /* 0x000fc400000012ff */
[----:B------:R1:W2:Y:S02]  /*0be0*/  LDC.64 R2, c[0x4][R22] ;  /* 0x0100000016027b82 */ /* 0x0002a40000000a00 */
[----:B------:R-:W-:-:S05]  /*0bf0*/  LOP3.LUT R8, R0, 0x1, RZ, 0xc0, !PT ;  /* 0x0000000100087812 */ /* 0x000fca00078ec0ff */
[----:B------:R1:W-:Y:S01]  /*0c00*/  STL.64 [R16], R8 ;  /* 0x0000000810007387 */ /* 0x0003e20000100a00 */
[----:B0-----:R-:W-:Y:S02]  /*0c10*/  IMAD.U32 R4, RZ, RZ, UR4 ;  /* 0x00000004ff047e24 */ /* 0x001fe4000f8e00ff */
[----:B------:R-:W-:-:S07]  /*0c20*/  IMAD.U32 R5, RZ, RZ, UR5 ;  /* 0x00000005ff057e24 */ /* 0x000fce000f8e00ff */
[----:B------:R-:W-:-:S07]  /*0c30*/  LEPC R20, `(.L_x_16) ;  /* 0x000000001014794e */ /* 0x000fce0000000000 */
[----:B-12---:R-:W-:Y:S05]  /*0c40*/  CALL.ABS.NOINC R2 ;  /* 0x0000000002007343 */ /* 0x006fea0003c00000 */
.L_x_16:
[----:B------:R-:W0:Y:S01]  /*0c50*/  LDCU UR4, c[0x0][0x384] ;  /* 0x00007080ff0477ac */ /* 0x000e220008000800 */
[----:B------:R-:W-:Y:S02]  /*0c60*/  VIADD R0, R23, 0x5 ;  /* 0x0000000517007836 */ /* 0x000fe40000000000 */
[----:B------:R-:W-:Y:S02]  /*0c70*/  HFMA2 R9, -RZ, RZ, 0, 0 ;  /* 0x00000000ff097431 */ /* 0x000fe400000001ff */
[----:B------:R-:W-:Y:S01]  /*0c80*/  IMAD.MOV.U32 R6, RZ, RZ, R19 ;  /* 0x000000ffff067224 */ /* 0x000fe200078e0013 */
[----:B------:R-:W-:Y:S01]  /*0c90*/  MOV R7, R18 ;  /* 0x0000001200077202 */ /* 0x000fe20000000f00 */
[----:B0-----:R-:W-:Y:S01]  /*0ca0*/  IMAD.U32 R3, RZ, RZ, UR4 ;  /* 0x00000004ff037e24 */ /* 0x001fe2000f8e00ff */
[----:B------:R-:W0:Y:S04]  /*0cb0*/  LDCU.64 UR4, c[0x4][0x8] ;  /* 0x01000100ff0477ac */ /* 0x000e280008000a00 */
        /* <DEDUP_REMOVED lines=8> */
.L_x_17:
[----:B------:R-:W0:Y:S01]  /*0d40*/  LDCU UR4, c[0x0][0x384] ;  /* 0x00007080ff0477ac */ /* 0x000e220008000800 */
[----:B------:R-:W-:Y:S02]  /*0d50*/  VIADD R0, R23, 0x4 ;  /* 0x0000000417007836 */ /* 0x000fe40000000000 */
[----:B------:R-:W-:Y:S02]  /*0d60*/  IMAD.MOV.U32 R9, RZ, RZ, RZ ;  /* 0x000000ffff097224 */ /* 0x000fe400078e00ff */
[----:B------:R-:W-:Y:S02]  /*0d70*/  IMAD.MOV.U32 R6, RZ, RZ, R19 ;  /* 0x000000ffff067224 */ /* 0x000fe400078e0013 */
[----:B------:R-:W-:Y:S02]  /*0d80*/  IMAD.MOV.U32 R7, RZ, RZ, R18 ;  /* 0x000000ffff077224 */ /* 0x000fe400078e0012 */
[----:B0-----:R-:W-:Y:S01]  /*0d90*/  IMAD.U32 R3, RZ, RZ, UR4 ;  /* 0x00000004ff037e24 */ /* 0x001fe2000f8e00ff */
[----:B------:R-:W0:Y:S04]  /*0da0*/  LDCU.64 UR4, c[0x4][0x8] ;  /* 0x01000100ff0477ac */ /* 0x000e280008000a00 */
[----:B------:R-:W-:-:S02]  /*0db0*/  SHF.R.U64 R0, R3, R0, RZ ;  /* 0x0000000003007219 */ /* 0x000fc400000012ff */
[----:B------:R1:W2:Y:S02]  /*0dc0*/  LDC.64 R2, c[0x4][R22] ;  /* 0x0100000016027b82 */ /* 0x0002a40000000a00 */
[----:B------:R-:W-:-:S05]  /*0dd0*/  LOP3.LUT R8, R0, 0x1, RZ, 0xc0, !PT ;  /* 0x0000000100087812 */ /* 0x000fca00078ec0ff */
[----:B------:R1:W-:Y:S01]  /*0de0*/  STL.64 [R16], R8 ;  /* 0x0000000810007387 */ /* 0x0003e20000100a00 */
[----:B0-----:R-:W-:Y:S01]  /*0df0*/  MOV R4, UR4 ;  /* 0x0000000400047c02 */ /* 0x001fe20008000f00 */
[----:B------:R-:W-:-:S07]  /*0e00*/  IMAD.U32 R5, RZ, RZ, UR5 ;  /* 0x00000005ff057e24 */ /* 0x000fce000f8e00ff */
[----:B------:R-:W-:-:S07]  /*0e10*/  LEPC R20, `(.L_x_18) ;  /* 0x000000001014794e */ /* 0x000fce0000000000 */
[----:B-12---:R-:W-:Y:S05]  /*0e20*/  CALL.ABS.NOINC R2 ;  /* 0x0000000002007343 */ /* 0x006fea0003c00000 */
.L_x_18:
[----:B------:R-:W0:Y:S01]  /*0e30*/  LDCU UR4, c[0x0][0x384] ;  /* 0x00007080ff0477ac */ /* 0x000e220008000800 */
[----:B------:R-:W-:Y:S01]  /*0e40*/  IADD3 R0, PT, PT, R23, 0x3, RZ ;  /* 0x0000000317007810 */ /* 0x000fe20007ffe0ff */
        /* <DEDUP_REMOVED lines=9> */
[----:B0-----:R-:W-:Y:S01]  /*0ee0*/  IMAD.U32 R4, RZ, RZ, UR4 ;  /* 0x00000004ff047e24 */ /* 0x001fe2000f8e00ff */
[----:B------:R-:W-:-:S07]  /*0ef0*/  MOV R5, UR5 ;  /* 0x0000000500057c02 */ /* 0x000fce0008000f00 */
[----:B------:R-:W-:-:S07]  /*0f00*/  LEPC R20, `(.L_x_19) ;  /* 0x000000001014794e */ /* 0x000fce0000000000 */
[----:B-12---:R-:W-:Y:S05]  /*0f10*/  CALL.ABS.NOINC R2 ;  /* 0x0000000002007343 */ /* 0x006fea0003c00000 */
.L_x_19:
        /* <DEDUP_REMOVED lines=15> */
.L_x_20:
        /* <DEDUP_REMOVED lines=15> */
.L_x_21:
[----:B------:R-:W0:Y:S01]  /*1100*/  LDCU UR4, c[0x0][0x384] ;  /* 0x00007080ff0477ac */ /* 0x000e220008000800 */
[----:B------:R-:W-:Y:S01]  /*1110*/  IMAD.MOV.U32 R9, RZ, RZ, RZ ;  /* 0x000000ffff097224 */ /* 0x000fe200078e00ff */
[----:B------:R1:W2:Y:S01]  /*1120*/  LDC.64 R2, c[0x4][R22] ;  /* 0x0100000016027b82 */ /* 0x0002a20000000a00 */
[----:B------:R-:W-:Y:S02]  /*1130*/  IMAD.MOV.U32 R6, RZ, RZ, R19 ;  /* 0x000000ffff067224 */ /* 0x000fe400078e0013 */
[----:B------:R-:W-:Y:S02]  /*1140*/  IMAD.MOV.U32 R7, RZ, RZ, R18 ;  /* 0x000000ffff077224 */ /* 0x000fe400078e0012 */
[----:B0-----:R-:W-:Y:S01]  /*1150*/  IMAD.U32 R8, RZ, RZ, UR4 ;  /* 0x00000004ff087e24 */ /* 0x001fe2000f8e00ff */
[----:B------:R-:W0:Y:S04]  /*1160*/  LDCU.64 UR4, c[0x4][0x8] ;  /* 0x01000100ff0477ac */ /* 0x000e280008000a00 */
[----:B------:R-:W-:-:S04]  /*1170*/  SHF.R.U64 R8, R8, R23, RZ ;  /* 0x0000001708087219 */ /* 0x000fc800000012ff */
[----:B------:R-:W-:-:S05]  /*1180*/  LOP3.LUT R8, R8, 0x1, RZ, 0xc0, !PT ;  /* 0x0000000108087812 */ /* 0x000fca00078ec0ff */
[----:B------:R1:W-:Y:S01]  /*1190*/  STL.64 [R16], R8 ;  /* 0x0000000810007387 */ /* 0x0003e20000100a00 */
[----:B0-----:R-:W-:Y:S01]  /*11a0*/  IMAD.U32 R4, RZ, RZ, UR4 ;  /* 0x00000004ff047e24 */ /* 0x001fe2000f8e00ff */
[----:B------:R-:W-:-:S07]  /*11b0*/  MOV R5, UR5 ;  /* 0x0000000500057c02 */ /* 0x000fce0008000f00 */
[----:B------:R-:W-:-:S07]  /*11c0*/  LEPC R20, `(.L_x_22) ;  /* 0x000000001014794e */ /* 0x000fce0000000000 */
[----:B-12---:R-:W-:Y:S05]  /*11d0*/  CALL.ABS.NOINC R2 ;  /* 0x0000000002007343 */ /* 0x006fea0003c00000 */
.L_x_22:
[----:B------:R0:W1:Y:S01]  /*11e0*/  LDC.64 R2, c[0x4][R22] ;  /* 0x0100000016027b82 */ /* 0x0000620000000a00 */
[----:B------:R-:W2:Y:S01]  /*11f0*/  LDCU.64 UR4, c[0x4][0x10] ;  /* 0x01000200ff0477ac */ /* 0x000ea20008000a00 */
[----:B------:R-:W-:Y:S01]  /*1200*/  CS2R R6, SRZ ;  /* 0x0000000000067805 */ /* 0x000fe2000001ff00 */
[----:B--2---:R-:W-:Y:S01]  /*1210*/  IMAD.U32 R4, RZ, RZ, UR4 ;  /* 0x00000004ff047e24 */ /* 0x004fe2000f8e00ff */
[----:B0-----:R-:W-:-:S07]  /*1220*/  MOV R5, UR5 ;  /* 0x0000000500057c02 */ /* 0x001fce0008000f00 */
[----:B------:R-:W-:-:S07]  /*1230*/  LEPC R20, `(.L_x_23) ;  /* 0x000000001014794e */ /* 0x000fce0000000000 */
[----:B-1----:R-:W-:Y:S05]  /*1240*/  CALL.ABS.NOINC R2 ;  /* 0x0000000002007343 */ /* 0x002fea0003c00000 */
.L_x_23:
[----:B------:R-:W-:Y:S01]  /*1250*/  ISETP.NE.AND P6, PT, R24, RZ, PT ;  /* 0x000000ff1800720c */ /* 0x000fe20003fc5270 */
[----:B------:R-:W-:-:S12]  /*1260*/  VIADD R23, R23, 0xfffffff8 ;  /* 0xfffffff817177836 */ /* 0x000fd80000000000 */
[----:B------:R-:W-:Y:S05]  /*1270*/  @P6 BRA `(.L_x_24) ;  /* 0xfffffff400ec6947 */ /* 0x000fea000383ffff */
[----:B------:R-:W-:Y:S05]  /*1280*/  BSYNC.RECONVERGENT B6 ;  /* 0x0000000000067941 */ /* 0x000fea0003800200 */
.L_x_14:
[----:B------:R0:W1:Y:S01]  /*1290*/  LDC.64 R8, c[0x4][R22] ;  /* 0x0100000016087b82 */ /* 0x0000620000000a00 */
[----:B------:R-:W2:Y:S01]  /*12a0*/  LDCU.64 UR6, c[0x4][0x20] ;  /* 0x01000400ff0677ac */ /* 0x000ea20008000a00 */
[----:B------:R-:W-:Y:S01]  /*12b0*/  CS2R R6, SRZ ;  /* 0x0000000000067805 */ /* 0x000fe2000001ff00 */
[----:B------:R-:W3:Y:S05]  /*12c0*/  LDCU UR4, c[0x0][0x2f8] ;  /* 0x00005f00ff0477ac */ /* 0x000eea0008000800 */
[----:B------:R-:W4:Y:S01]  /*12d0*/  LDC.64 R16, c[0x0][0x358] ;  /* 0x0000d600ff107b82 */ /* 0x000f220000000a00 */
[----:B--2---:R-:W-:Y:S02]  /*12e0*/  IMAD.U32 R4, RZ, RZ, UR6 ;  /* 0x00000006ff047e24 */ /* 0x004fe4000f8e00ff */
[----:B------:R-:W-:Y:S01]  /*12f0*/  IMAD.U32 R5, RZ, RZ, UR7 ;  /* 0x00000007ff057e24 */ /* 0x000fe2000f8e00ff */
[----:B0--3--:R-:W-:-:S07]  /*1300*/  IADD3 R2, PT, PT, R19, -UR4, RZ ;  /* 0x8000000413027c10 */ /* 0x009fce000fffe0ff */
[----:B------:R-:W-:-:S07]  /*1310*/  LEPC R20, `(.L_x_25) ;  /* 0x000000001014794e */ /* 0x000fce0000000000 */
[----:B-1--4-:R-:W-:Y:S05]  /*1320*/  CALL.ABS.NOINC R8 ;  /* 0x0000000008007343 */ /* 0x012fea0003c00000 */
.L_x_25:
[----:B------:R-:W0:Y:S01]  /*1330*/  LDC.64 R8, c[0x0][0x380] ;  /* 0x0000e000ff087b82 */ /* 0x000e220000000a00 */
[----:B------:R-:W-:Y:S01]  /*1340*/  R2UR UR6, R16 ;  /* 0x00000000100672ca */ /* 0x000fe200000e0000 */
[----:B------:R-:W1:Y:S01]  /*1350*/  LDCU.64 UR4, c[0x4][0x30] ;  /* 0x01000600ff0477ac */ /* 0x000e620008000a00 */
[----:B------:R-:W-:Y:S02]  /*1360*/  R2UR UR7, R17 ;  /* 0x00000000110772ca */ /* 0x000fe400000e0000 */
[----:B------:R-:W-:-:S03]  /*1370*/  CS2R R6, SRZ ;  /* 0x0000000000067805 */ /* 0x000fc6000001ff00 */
[----:B------:R-:W2:Y:S08]  /*1380*/  LDC.64 R10, c[0x0][0x388] ;  /* 0x0000e200ff0a7b82 */ /* 0x000eb00000000a00 */
[----:B------:R-:W3:Y:S01]  /*1390*/  LDC.64 R22, c[0x4][R22] ;  /* 0x0100000016167b82 */ /* 0x000ee20000000a00 */
[----:B-1----:R-:W-:Y:S02]  /*13a0*/  IMAD.U32 R4, RZ, RZ, UR4 ;  /* 0x00000004ff047e24 */ /* 0x002fe4000f8e00ff */
[----:B------:R-:W-:-:S02]  /*13b0*/  IMAD.U32 R5, RZ, RZ, UR5 ;  /* 0x00000005ff057e24 */ /* 0x000fc4000f8e00ff */
[----:B0-----:R-:W-:-:S05]  /*13c0*/  IMAD.WIDE.U32 R8, R8, R9, RZ ;  /* 0x0000000908087225 */ /* 0x001fca00078e00ff */
[----:B--2---:R0:W-:Y:S02]  /*13d0*/  STG.E.64 desc[UR6][R10.64], R8 ;  /* 0x000000080a007986 */ /* 0x0041e4000c101b06 */
[----:B------:R-:W-:-:S07]  /*13e0*/  LEPC R20, `(.L_x_26) ;  /* 0x000000001014794e */ /* 0x000fce0000000000 */
[----:B0--3--:R-:W-:Y:S05]  /*13f0*/  CALL.ABS.NOINC R22 ;  /* 0x0000000016007343 */ /* 0x009fea0003c00000 */
.L_x_26:
[----:B------:R-:W0:Y:S01]  /*1400*/  LDC.64 R4, c[0x0][0x388] ;  /* 0x0000e200ff047b82 */ /* 0x000e220000000a00 */
[----:B------:R-:W-:Y:S02]  /*1410*/  R2UR UR4, R16 ;  /* 0x00000000100472ca */ /* 0x000fe400000e0000 */
[----:B------:R-:W-:-:S13]  /*1420*/  R2UR UR5, R17 ;  /* 0x00000000110572ca */ /* 0x000fda00000e0000 */
[----:B0-----:R0:W5:Y:S01]  /*1430*/  LDG.E.64 R16, desc[UR4][R4.64] ;  /* 0x0000000404107981 */ /* 0x001162000c1e1b00 */
[----:B------:R-:W-:Y:S01]  /*1440*/  HFMA2 R23, -RZ, RZ, 0, 0 ;  /* 0x00000000ff177431 */ /* 0x000fe200000001ff */
[----:B------:R-:W-:Y:S01]  /*1450*/  BSSY.RECONVERGENT B6, `(.L_x_27) ;  /* 0x0000077000067945 */ /* 0x000fe20003800200 */
[----:B------:R-:W-:-:S07]  /*1460*/  IMAD.MOV.U32 R25, RZ, RZ, 0x38 ;  /* 0x00000038ff197424 */ /* 0x000fce00078e00ff */
.L_x_37:
[----:B------:R-:W-:Y:S01]  /*1470*/  VIADD R3, R25, 0x7 ;  /* 0x0000000719037836 */ /* 0x000fe20000000000 */
[----:B------:R-:W-:Y:S01]  /*1480*/  MOV R22, 0x0 ;  /* 0x0000000000167802 */ /* 0x000fe20000000f00 */
[----:B------:R-:W-:Y:S01]  /*1490*/  IMAD.MOV.U32 R11, RZ, RZ, RZ ;  /* 0x000000ffff0b7224 */ /* 0x000fe200078e00ff */
[----:B------:R-:W0:Y:S01]  /*14a0*/  LDCU.64 UR4, c[0x4][0x8] ;  /* 0x01000100ff0477ac */ /* 0x000e220008000a00 */
[----:B------:R-:W-:Y:S01]  /*14b0*/  VIADD R23, R23, 0xfffffff8 ;  /* 0xfffffff817177836 */ /* 0x000fe20000000000 */
[----:B-----5:R-:W-:Y:S01]  /*14c0*/  SHF.R.U64 R3, R16, R3, R17 ;  /* 0x0000000310037219 */ /* 0x020fe20000001211 */
[----:B------:R1:W2:Y:S01]  /*14d0*/  LDC.64 R8, c[0x4][R22] ;  /* 0x0100000016087b82 */ /* 0x0002a20000000a00 */
[----:B------:R-:W-:Y:S02]  /*14e0*/  IMAD.MOV.U32 R6, RZ, RZ, R19 ;  /* 0x000000ffff067224 */ /* 0x000fe400078e0013 */
[----:B------:R-:W-:Y:S01]  /*14f0*/  LOP3.LUT R10, R3, 0x1, RZ, 0xc0, !PT ;  /* 0x00000001030a7812 */ /* 0x000fe200078ec0ff */
[----:B------:R-:W-:Y:S01]  /*1500*/  IMAD.MOV.U32 R7, RZ, RZ, R18 ;  /* 0x000000ffff077224 */ /* 0x000fe200078e0012 */
[----:B------:R-:W-:-:S03]  /*1510*/  ISETP.NE.AND P0, PT, R23, -0x40, PT ;  /* 0xffffffc01700780c */ /* 0x000fc60003f05270 */
[----:B------:R1:W-:Y:S01]  /*1520*/  STL.64 [R2], R10 ;  /* 0x0000000a02007387 */ /* 0x0003e20000100a00 */
[----:B------:R-:W-:Y:S02]  /*1530*/  P2R R24, PR, RZ, 0x1 ;  /* 0x00000001ff187803 */ /* 0x000fe40000000000 */
[----:B0-----:R-:W-:Y:S01]  /*1540*/  MOV R4, UR4 ;  /* 0x0000000400047c02 */ /* 0x001fe20008000f00 */
[----:B------:R-:W-:-:S07]  /*1550*/  IMAD.U32 R5, RZ, RZ, UR5 ;  /* 0x00000005ff057e24 */ /* 0x000fce000f8e00ff */
[----:B------:R-:W-:-:S07]  /*1560*/  LEPC R20, `(.L_x_28) ;  /* 0x000000001014794e */ /* 0x000fce0000000000 */
[----:B-12---:R-:W-:Y:S05]  /*1570*/  CALL.ABS.NOINC R8 ;  /* 0x0000000008007343 */ /* 0x006fea0003c00000 */
.L_x_28:
[----:B------:R-:W-:Y:S01]  /*1580*/  IADD3 R3, PT, PT, R25, 0x6, RZ ;  /* 0x0000000619037810 */ /* 0x000fe20007ffe0ff */
[----:B------:R-:W-:Y:S01]  /*1590*/  IMAD.MOV.U32 R11, RZ, RZ, RZ ;  /* 0x000000ffff0b7224 */ /* 0x000fe200078e00ff */
[----:B------:R0:W1:Y:S01]  /*15a0*/  LDC.64 R8, c[0x4][R22] ;  /* 0x0100000016087b82 */ /* 0x0000620000000a00 */
[----:B------:R-:W2:Y:S01]  /*15b0*/  LDCU.64 UR4, c[0x4][0x8] ;  /* 0x01000100ff0477ac */ /* 0x000ea20008000a00 */
[----:B------:R-:W-:Y:S01]  /*15c0*/  SHF.R.U64 R3, R16, R3, R17 ;  /* 0x0000000310037219 */ /* 0x000fe20000001211 */
        /* <DEDUP_REMOVED lines=8> */
.L_x_29:
[----:B------:R-:W-:Y:S01]  /*1650*/  VIADD R3, R25, 0x5 ;  /* 0x0000000519037836 */ /* 0x000fe20000000000 */
[----:B------:R0:W1:Y:S01]  /*1660*/  LDC.64 R8, c[0x4][R22] ;  /* 0x0100000016087b82 */ /* 0x0000620000000a00 */
[----:B------:R-:W-:Y:S01]  /*1670*/  IMAD.MOV.U32 R11, RZ, RZ, RZ ;  /* 0x000000ffff0b7224 */ /* 0x000fe200078e00ff */
[----:B------:R-:W2:Y:S01]  /*1680*/  LDCU.64 UR4, c[0x4][0x8] ;  /* 0x01000100ff0477ac */ /* 0x000ea20008000a00 */
[----:B------:R-:W-:Y:S01]  /*1690*/  IMAD.MOV.U32 R6, RZ, RZ, R19 ;  /* 0x000000ffff067224 */ /* 0x000fe200078e0013 */
[----:B------:R-:W-:Y:S01]  /*16a0*/  SHF.R.U64 R3, R16, R3, R17 ;  /* 0x0000000310037219 */ /* 0x000fe20000001211 */
[----:B------:R-:W-:-:S03]  /*16b0*/  IMAD.MOV.U32 R7, RZ, RZ, R18 ;  /* 0x000000ffff077224 */ /* 0x000fc600078e0012 */
[----:B------:R-:W-:-:S05]  /*16c0*/  LOP3.LUT R10, R3, 0x1, RZ, 0xc0, !PT ;  /* 0x00000001030a7812 */ /* 0x000fca00078ec0ff */
[----:B------:R0:W-:Y:S01]  /*16d0*/  STL.64 [R2], R10 ;  /* 0x0000000a02007387 */ /* 0x0001e20000100a00 */
[----:B--2---:R-:W-:Y:S01]  /*16e0*/  MOV R4, UR4 ;  /* 0x0000000400047c02 */ /* 0x004fe20008000f00 */
[----:B------:R-:W-:-:S07]  /*16f0*/  IMAD.U32 R5, RZ, RZ, UR5 ;  /* 0x00000005ff057e24 */ /* 0x000fce000f8e00ff */
[----:B------:R-:W-:-:S07]  /*1700*/  LEPC R20, `(.L_x_30) ;  /* 0x000000001014794e */ /* 0x000fce0000000000 */
[----:B01----:R-:W-:Y:S05]  /*1710*/  CALL.ABS.NOINC R8 ;  /* 0x0000000008007343 */ /* 0x003fea0003c00000 */
.L_x_30:
        /* <DEDUP_REMOVED lines=13> */
.L_x_31:
        /* <DEDUP_REMOVED lines=13> */
.L_x_32:
        /* <DEDUP_REMOVED lines=13> */
.L_x_33:
        /* <DEDUP_REMOVED lines=13> */
.L_x_34:
[----:B------:R-:W-:Y:S01]  /*1a60*/  SHF.R.U64 R10, R16, R25, R17 ;  /* 0x00000019100a7219 */ /* 0x000fe20000001211 */
[----:B------:R-:W-:Y:S01]  /*1a70*/  HFMA2 R11, -RZ, RZ, 0, 0 ;  /* 0x00000000ff0b7431 */ /* 0x000fe200000001ff */
[----:B------:R0:W1:Y:S01]  /*1a80*/  LDC.64 R8, c[0x4][R22] ;  /* 0x0100000016087b82 */ /* 0x0000620000000a00 */
[----:B------:R-:W2:Y:S01]  /*1a90*/  LDCU.64 UR4, c[0x4][0x8] ;  /* 0x01000100ff0477ac */ /* 0x000ea20008000a00 */
[----:B------:R-:W-:Y:S01]  /*1aa0*/  LOP3.LUT R10, R10, 0x1, RZ, 0xc0, !PT ;  /* 0x000000010a0a7812 */ /* 0x000fe200078ec0ff */
[----:B------:R-:W-:Y:S01]  /*1ab0*/  IMAD.MOV.U32 R6, RZ, RZ, R19 ;  /* 0x000000ffff067224 */ /* 0x000fe200078e0013 */
[----:B------:R-:W-:-:S03]  /*1ac0*/  MOV R7, R18 ;  /* 0x0000001200077202 */ /* 0x000fc60000000f00 */
[----:B------:R0:W-:Y:S01]  /*1ad0*/  STL.64 [R2], R10 ;  /* 0x0000000a02007387 */ /* 0x0001e20000100a00 */
[----:B--2---:R-:W-:Y:S02]  /*1ae0*/  IMAD.U32 R4, RZ, RZ, UR4 ;  /* 0x00000004ff047e24 */ /* 0x004fe4000f8e00ff */
[----:B0-----:R-:W-:-:S07]  /*1af0*/  IMAD.U32 R5, RZ, RZ, UR5 ;  /* 0x00000005ff057e24 */ /* 0x001fce000f8e00ff */
[----:B------:R-:W-:-:S07]  /*1b00*/  LEPC R20, `(.L_x_35) ;  /* 0x000000001014794e */ /* 0x000fce0000000000 */
[----:B-1----:R-:W-:Y:S05]  /*1b10*/  CALL.ABS.NOINC R8 ;  /* 0x0000000008007343 */ /* 0x002fea0003c00000 */
.L_x_35:
[----:B------:R0:W1:Y:S01]  /*1b20*/  LDC.64 R8, c[0x4][R22] ;  /* 0x0100000016087b82 */ /* 0x0000620000000a00 */
[----:B------:R-:W2:Y:S01]  /*1b30*/  LDCU.64 UR4, c[0x4][0x10] ;  /* 0x01000200ff0477ac */ /* 0x000ea20008000a00 */
[----:B------:R-:W-:Y:S01]  /*1b40*/  CS2R R6, SRZ ;  /* 0x0000000000067805 */ /* 0x000fe2000001ff00 */
[----:B--2---:R-:W-:Y:S02]  /*1b50*/  IMAD.U32 R4, RZ, RZ, UR4 ;  /* 0x00000004ff047e24 */ /* 0x004fe4000f8e00ff */
[----:B0-----:R-:W-:-:S07]  /*1b60*/  IMAD.U32 R5, RZ, RZ, UR5 ;  /* 0x00000005ff057e24 */ /* 0x001fce000f8e00ff */
[----:B------:R-:W-:-:S07]  /*1b70*/  LEPC R20, `(.L_x_36) ;  /* 0x000000001014794e */ /* 0x000fce0000000000 */
[----:B-1----:R-:W-:Y:S05]  /*1b80*/  CALL.ABS.NOINC R8 ;  /* 0x0000000008007343 */ /* 0x002fea0003c00000 */
.L_x_36:
[----:B------:R-:W-:Y:S01]  /*1b90*/  ISETP.NE.AND P6, PT, R24, RZ, PT ;  /* 0x000000ff1800720c */ /* 0x000fe20003fc5270 */
[----:B------:R-:W-:-:S12]  /*1ba0*/  VIADD R25, R25, 0xfffffff8 ;  /* 0xfffffff819197836 */ /* 0x000fd80000000000 */
[----:B------:R-:W-:Y:S05]  /*1bb0*/  @P6 BRA `(.L_x_37) ;  /* 0xfffffff8002c6947 */ /* 0x000fea000383ffff */
[----:B------:R-:W-:Y:S05]  /*1bc0*/  BSYNC.RECONVERGENT B6 ;  /* 0x0000000000067941 */ /* 0x000fea0003800200 */
.L_x_27:
[----:B------:R0:W1:Y:S01]  /*1bd0*/  LDC.64 R2, c[0x4][R22] ;  /* 0x0100000016027b82 */ /* 0x0000620000000a00 */
[----:B------:R-:W2:Y:S01]  /*1be0*/  LDCU.64 UR4, c[0x4][0x20] ;  /* 0x01000400ff0477ac */ /* 0x000ea20008000a00 */
[----:B------:R-:W-:Y:S02]  /*1bf0*/  IADD3 R19, P0, PT, R19, 0x8, RZ ;  /* 0x0000000813137810 */ /* 0x000fe40007f1e0ff */
[----:B------:R-:W-:-:S03]  /*1c00*/  CS2R R6, SRZ ;  /* 0x0000000000067805 */ /* 0x000fc6000001ff00 */
[----:B------:R-:W-:Y:S01]  /*1c10*/  IMAD.X R16, RZ, RZ, R18, P0 ;  /* 0x000000ffff107224 */ /* 0x000fe200000e0612 */
[----:B--2---:R-:W-:Y:S01]  /*1c20*/  MOV R4, UR4 ;  /* 0x0000000400047c02 */ /* 0x004fe20008000f00 */
[----:B0-----:R-:W-:-:S07]  /*1c30*/  IMAD.U32 R5, RZ, RZ, UR5 ;  /* 0x00000005ff057e24 */ /* 0x001fce000f8e00ff */
[----:B------:R-:W-:-:S07]  /*1c40*/  LEPC R20, `(.L_x_38) ;  /* 0x000000001014794e */ /* 0x000fce0000000000 */
[----:B-1----:R-:W-:Y:S05]  /*1c50*/  CALL.ABS.NOINC R2 ;  /* 0x0000000002007343 */ /* 0x002fea0003c00000 */
.L_x_38:
[----:B------:R-:W0:Y:S01]  /*1c60*/  LDC.64 R2, c[0x0][0x388] ;  /* 0x0000e200ff027b82 */ /* 0x000e220000000a00 */
[----:B------:R-:W0:Y:S02]  /*1c70*/  LDCU.64 UR4, c[0x0][0x358] ;  /* 0x00006b00ff0477ac */ /* 0x000e240008000a00 */
[----:B0-----:R-:W2:Y:S05]  /*1c80*/  LDG.E.64 R2, desc[UR4][R2.64] ;  /* 0x0000000402027981 */ /* 0x001eaa000c1e1b00 */
[----:B------:R-:W0:Y:S01]  /*1c90*/  LDC.64 R22, c[0x4][R22] ;  /* 0x0100000016167b82 */ /* 0x000e220000000a00 */
[----:B------:R-:W1:Y:S01]  /*1ca0*/  LDCU.64 UR4, c[0x4][0x38] ;  /* 0x01000700ff0477ac */ /* 0x000e620008000a00 */
[----:B------:R-:W-:-:S02]  /*1cb0*/  IMAD.MOV.U32 R6, RZ, RZ, R19 ;  /* 0x000000ffff067224 */ /* 0x000fc400078e0013 */
[----:B------:R-:W-:Y:S02]  /*1cc0*/  IMAD.MOV.U32 R7, RZ, RZ, R16 ;  /* 0x000000ffff077224 */ /* 0x000fe400078e0010 */
[----:B-1----:R-:W-:Y:S01]  /*1cd0*/  IMAD.U32 R4, RZ, RZ, UR4 ;  /* 0x00000004ff047e24 */ /* 0x002fe2000f8e00ff */
[----:B------:R-:W-:Y:S01]  /*1ce0*/  MOV R5, UR5 ;  /* 0x0000000500057c02 */ /* 0x000fe20008000f00 */
[----:B0-2---:R1:W-:Y:S06]  /*1cf0*/  STL.64 [R1+0x8], R2 ;  /* 0x0000080201007387 */ /* 0x0053ec0000100a00 */
[----:B------:R-:W-:-:S07]  /*1d00*/  LEPC R20, `(.L_x_39) ;  /* 0x000000001014794e */ /* 0x000fce0000000000 */
[----:B-1----:R-:W-:Y:S05]  /*1d10*/  CALL.ABS.NOINC R22 ;  /* 0x0000000016007343 */ /* 0x002fea0003c00000 */
.L_x_39:
[----:B------:R-:W-:Y:S05]  /*1d20*/  EXIT ;  /* 0x000000000000794d */ /* 0x000fea0003800000 */
.L_x_40:
[----:B------:R-:W-:-:S00]  /*1d30*/  BRA `(.L_x_40) ;  /* 0xfffffffc00fc7947 */ /* 0x000fc0000383ffff */
[----:B------:R-:W-:-:S00]  /*1d40*/  NOP ;  /* 0x0000000000007918 */ /* 0x000fc00000000000 */
        /* <DEDUP_REMOVED lines=11> */
.L_x_42:


//--------------------- .text._Z18wideMultiplyKernelPKjS0_Pmi --------------------------
	.section	.text._Z18wideMultiplyKernelPKjS0_Pmi,"ax",@progbits
	.align	128
        .global         _Z18wideMultiplyKernelPKjS0_Pmi
        .type           _Z18wideMultiplyKernelPKjS0_Pmi,@function
        .size           _Z18wideMultiplyKernelPKjS0_Pmi,(.L_x_43 - _Z18wideMultiplyKernelPKjS0_Pmi)
        .other          _Z18wideMultiplyKernelPKjS0_Pmi,@"STO_CUDA_ENTRY STV_DEFAULT"
_Z18wideMultiplyKernelPKjS0_Pmi:
.text._Z18wideMultiplyKernelPKjS0_Pmi:
[----:B------:R-:W-:Y:S01]  /*0000*/  LDC R1, c[0x0][0x37c] ;  /* 0x0000df00ff017b82 */ /* 0x000fe20000000800 */
[----:B------:R-:W0:Y:S07]  /*0010*/  S2R R0, SR_TID.X ;  /* 0x0000000000007919 */ /* 0x000e2e0000002100 */
[----:B------:R-:W0:Y:S01]  /*0020*/  S2UR UR4, SR_CTAID.X ;  /* 0x00000000000479c3 */ /* 0x000e220000002500 */
[----:B------:R-:W1:Y:S07]  /*0030*/  LDCU UR5, c[0x0][0x398] ;  /* 0x00007300ff0577ac */ /* 0x000e6e0008000800 */
[----:B------:R-:W0:Y:S02]  /*0040*/  LDC R7, c[0x0][0x360] ;  /* 0x0000d800ff077b82 */ /* 0x000e240000000800 */
[----:B0-----:R-:W-:-:S05]  /*0050*/  IMAD R7, R7, UR4, R0 ;  /* 0x0000000407077c24 */ /* 0x001fca000f8e0200 */
[----:B-1----:R-:W-:-:S13]  /*0060*/  ISETP.GE.U32.AND P0, PT, R7, UR5, PT ;  /* 0x0000000507007c0c */ /* 0x002fda000bf06070 */
[----:B------:R-:W-:Y:S05]  /*0070*/  @P0 EXIT ;  /* 0x000000000000094d */ /* 0x000fea0003800000 */
[----:B------:R-:W0:Y:S01]  /*0080*/  LDC.64 R2, c[0x0][0x380] ;  /* 0x0000e000ff027b82 */ /* 0x000e220000000a00 */
[----:B------:R-:W1:Y:S07]  /*0090*/  LDCU.64 UR4, c[0x0][0x358] ;  /* 0x00006b00ff0477ac */ /* 0x000e6e0008000a00 */
[----:B------:R-:W2:Y:S08]  /*00a0*/  LDC.64 R4, c[0x0][0x388] ;  /* 0x0000e200ff047b82 */ /* 0x000eb00000000a00 */
[----:B------:R-:W3:Y:S01]  /*00b0*/  LDC.64 R8, c[0x0][0x390] ;  /* 0x0000e400ff087b82 */ /* 0x000ee20000000a00 */
[----:B0-----:R-:W-:-:S06]  /*00c0*/  IMAD.WIDE.U32 R2, R7, 0x4, R2 ;  /* 0x0000000407027825 */ /* 0x001fcc00078e0002 */
[----:B-1----:R-:W4:Y:S01]  /*00d0*/  LDG.E R2, desc[UR4][R2.64] ;  /* 0x0000000402027981 */ /* 0x002f22000c1e1900 */
[----:B--2---:R-:W-:-:S06]  /*00e0*/  IMAD.WIDE.U32 R4, R7, 0x4, R4 ;  /* 0x0000000407047825 */ /* 0x004fcc00078e0004 */
[----:B------:R-:W4:Y:S01]  /*00f0*/  LDG.E R5, desc[UR4][R4.64] ;  /* 0x0000000404057981 */ /* 0x000f22000c1e1900 */
[----:B---3--:R-:W-:-:S04]  /*0100*/  IMAD.WIDE.U32 R8, R7, 0x8, R8 ;  /* 0x0000000807087825 */ /* 0x008fc800078e0008 */
[----:B----4-:R-:W-:-:S05]  /*0110*/  IMAD.WIDE.U32 R6, R2, R5, RZ ;  /* 0x0000000502067225 */ /* 0x010fca00078e00ff */
[----:B------:R-:W-:Y:S01]  /*0120*/  STG.E.64 desc[UR4][R8.64], R6 ;  /* 0x0000000608007986 */ /* 0x000fe2000c101b04 */
[----:B------:R-:W-:Y:S05]  /*0130*/  EXIT ;  /* 0x000000000000794d */ /* 0x000fea0003800000 */
.L_x_41:
        /* <DEDUP_REMOVED lines=12> */
.L_x_43:


//--------------------- .nv.global.init           --------------------------
	.section	.nv.global.init,"aw",@progbits
.nv.global.init:
	.type		$str$1,@object
	.size		$str$1,($str$3 - $str$1)
$str$1:
        /*0000*/ 	.byte	0x20, 0x00
	.type		$str$3,@object
	.size		$str$3,($str - $str$3)
$str$3:
        /*0002*/ 	.byte	0x0a, 0x00
	.type		$str,@object
	.size		$str,($str$6 - $str)
$str:
        /*0004*/ 	.byte	0x25, 0x6c, 0x75, 0x00
	.type		$str$6,@object
	.size		$str$6,($str$2 - $str$6)
$str$6:
        /*0008*/ 	.byte	0x43, 0x3a, 0x20, 0x25, 0x6c, 0x64, 0x00
	.type		$str$2,@object
	.size		$str$2,($str$4 - $str$2)
$str$2:
        /*000f*/ 	.byte	0x41, 0x20, 0x69, 0x6e, 0x20, 0x62, 0x69, 0x6e, 0x61, 0x72, 0x79, 0x3a, 0x20, 0x00
	.type		$str$4,@object
	.size		$str$4,($str$5 - $str$4)
$str$4:
        /*001d*/ 	.byte	0x42, 0x20, 0x69, 0x6e, 0x20, 0x62, 0x69, 0x6e, 0x61, 0x72, 0x79, 0x3a, 0x20, 0x00
	.type		$str$5,@object
	.size		$str$5,(.L_5 - $str$5)
$str$5:
        /*002b*/ 	.byte	0x43, 0x20, 0x69, 0x6e, 0x20, 0x62, 0x69, 0x6e, 0x61, 0x72, 0x79, 0x3a, 0x20, 0x00
.L_5:


//--------------------- .nv.shared.reserved.0     --------------------------
	.section	.nv.shared.reserved.0,"aw",@nobits
	.weak		__nv_reservedSMEM_offset_0_alias
	.size		__nv_reservedSMEM_offset_0_alias, 0, 64
	.other		__nv_reservedSMEM_offset_0_alias,@"STO_CUDA_RESERVED_SHARED STV_DEFAULT"
__nv_reservedSMEM_offset_0_alias:
	.zero		0
	.zero		64


//--------------------- .nv.constant0._Z14mul_u32_kerneljjPm --------------------------
	.section	.nv.constant0._Z14mul_u32_kerneljjPm,"a",@progbits
	.sectionflags	@""
	.align	4
.nv.constant0._Z14mul_u32_kerneljjPm:
	.zero		912


//--------------------- .nv.constant0._Z18wideMultiplyKernelPKjS0_Pmi --------------------------
	.section	.nv.constant0._Z18wideMultiplyKernelPKjS0_Pmi,"a",@progbits
	.sectionflags	@""
	.align	4
.nv.constant0._Z18wideMultiplyKernelPKjS0_Pmi:
	.zero		924


//--------------------- SYMBOLS --------------------------

	.type		.nv.reservedSmem.offset0,@object
	.size		.nv.reservedSmem.offset0,0x4
	.type		vprintf,@function
